//
// Generated by NVIDIA NVVM Compiler
//
// Compiler Build ID: CL-36424714
// Cuda compilation tools, release 13.0, V13.0.88
// Based on NVVM 20.0.0
//

.version 9.0
.target sm_100
.address_size 64

	// .globl	_Z10preprocessPdS_yiy

.visible .entry _Z10preprocessPdS_yiy(
	.param .u64 .ptr .align 1 _Z10preprocessPdS_yiy_param_0,
	.param .u64 .ptr .align 1 _Z10preprocessPdS_yiy_param_1,
	.param .u64 _Z10preprocessPdS_yiy_param_2,
	.param .u32 _Z10preprocessPdS_yiy_param_3,
	.param .u64 _Z10preprocessPdS_yiy_param_4
)
{
	.reg .pred 	%p<51>;
	.reg .b32 	%r<148>;
	.reg .b64 	%rd<148>;
	.reg .b64 	%fd<145>;

	ld.param.u64 	%rd10, [_Z10preprocessPdS_yiy_param_0];
	ld.param.u64 	%rd11, [_Z10preprocessPdS_yiy_param_1];
	ld.param.u32 	%r67, [_Z10preprocessPdS_yiy_param_3];
	ld.param.u64 	%rd12, [_Z10preprocessPdS_yiy_param_4];
	cvta.to.global.u64 	%rd1, %rd10;
	cvta.to.global.u64 	%rd2, %rd11;
	mov.u32 	%r68, %tid.x;
	mov.u32 	%r69, %ctaid.x;
	mov.u32 	%r70, %ntid.x;
	mad.lo.s32 	%r71, %r69, %r70, %r68;
	cvt.u64.u32 	%rd13, %r71;
	mul.lo.s64 	%rd3, %rd12, %rd13;
	cvt.s64.s32 	%rd14, %r67;
	mul.lo.s64 	%rd4, %rd14, %rd13;
	setp.lt.s32 	%p1, %r67, 1;
	@%p1 bra 	$L__BB0_16;
	add.s32 	%r1, %r67, -1;
	mul.lo.s32 	%r2, %r1, %r67;
	and.b32  	%r3, %r67, 15;
	add.s32 	%r4, %r3, -1;
	and.b32  	%r5, %r67, 7;
	add.s32 	%r6, %r5, -1;
	and.b32  	%r7, %r67, 2147483632;
	and.b32  	%r8, %r67, 3;
	mov.b32 	%r130, 0;
$L__BB0_2:
	setp.lt.u32 	%p2, %r1, 15;
	add.s32 	%r74, %r130, %r2;
	mul.wide.s32 	%rd15, %r74, 8;
	add.s64 	%rd16, %rd2, %rd15;
	ld.global.f64 	%fd142, [%rd16];
	cvt.u64.u32 	%rd17, %r130;
	add.s64 	%rd18, %rd4, %rd17;
	shl.b64 	%rd19, %rd18, 3;
	add.s64 	%rd5, %rd1, %rd19;
	st.global.f64 	[%rd5], %fd142;
	mov.b32 	%r133, 0;
	@%p2 bra 	$L__BB0_5;
	mov.b32 	%r131, 0;
$L__BB0_4:
	.pragma "nounroll";
	mad.lo.s32 	%r76, %r131, %r67, %r130;
	mul.wide.u32 	%rd20, %r76, 8;
	add.s64 	%rd21, %rd2, %rd20;
	ld.global.f64 	%fd11, [%rd21];
	mul.f64 	%fd12, %fd11, 0d3FE0000000000000;
	sub.f64 	%fd13, %fd142, %fd12;
	st.global.f64 	[%rd5], %fd13;
	add.s32 	%r77, %r76, %r67;
	mul.wide.u32 	%rd22, %r77, 8;
	add.s64 	%rd23, %rd2, %rd22;
	ld.global.f64 	%fd14, [%rd23];
	mul.f64 	%fd15, %fd14, 0d3FE0000000000000;
	sub.f64 	%fd16, %fd13, %fd15;
	st.global.f64 	[%rd5], %fd16;
	add.s32 	%r78, %r77, %r67;
	mul.wide.u32 	%rd24, %r78, 8;
	add.s64 	%rd25, %rd2, %rd24;
	ld.global.f64 	%fd17, [%rd25];
	mul.f64 	%fd18, %fd17, 0d3FE0000000000000;
	sub.f64 	%fd19, %fd16, %fd18;
	st.global.f64 	[%rd5], %fd19;
	add.s32 	%r79, %r78, %r67;
	mul.wide.u32 	%rd26, %r79, 8;
	add.s64 	%rd27, %rd2, %rd26;
	ld.global.f64 	%fd20, [%rd27];
	mul.f64 	%fd21, %fd20, 0d3FE0000000000000;
	sub.f64 	%fd22, %fd19, %fd21;
	st.global.f64 	[%rd5], %fd22;
	add.s32 	%r80, %r79, %r67;
	mul.wide.u32 	%rd28, %r80, 8;
	add.s64 	%rd29, %rd2, %rd28;
	ld.global.f64 	%fd23, [%rd29];
	mul.f64 	%fd24, %fd23, 0d3FE0000000000000;
	sub.f64 	%fd25, %fd22, %fd24;
	st.global.f64 	[%rd5], %fd25;
	add.s32 	%r81, %r80, %r67;
	mul.wide.u32 	%rd30, %r81, 8;
	add.s64 	%rd31, %rd2, %rd30;
	ld.global.f64 	%fd26, [%rd31];
	mul.f64 	%fd27, %fd26, 0d3FE0000000000000;
	sub.f64 	%fd28, %fd25, %fd27;
	st.global.f64 	[%rd5], %fd28;
	add.s32 	%r82, %r81, %r67;
	mul.wide.u32 	%rd32, %r82, 8;
	add.s64 	%rd33, %rd2, %rd32;
	ld.global.f64 	%fd29, [%rd33];
	mul.f64 	%fd30, %fd29, 0d3FE0000000000000;
	sub.f64 	%fd31, %fd28, %fd30;
	st.global.f64 	[%rd5], %fd31;
	add.s32 	%r83, %r82, %r67;
	mul.wide.u32 	%rd34, %r83, 8;
	add.s64 	%rd35, %rd2, %rd34;
	ld.global.f64 	%fd32, [%rd35];
	mul.f64 	%fd33, %fd32, 0d3FE0000000000000;
	sub.f64 	%fd34, %fd31, %fd33;
	st.global.f64 	[%rd5], %fd34;
	add.s32 	%r84, %r83, %r67;
	mul.wide.u32 	%rd36, %r84, 8;
	add.s64 	%rd37, %rd2, %rd36;
	ld.global.f64 	%fd35, [%rd37];
	mul.f64 	%fd36, %fd35, 0d3FE0000000000000;
	sub.f64 	%fd37, %fd34, %fd36;
	st.global.f64 	[%rd5], %fd37;
	add.s32 	%r85, %r84, %r67;
	mul.wide.u32 	%rd38, %r85, 8;
	add.s64 	%rd39, %rd2, %rd38;
	ld.global.f64 	%fd38, [%rd39];
	mul.f64 	%fd39, %fd38, 0d3FE0000000000000;
	sub.f64 	%fd40, %fd37, %fd39;
	st.global.f64 	[%rd5], %fd40;
	add.s32 	%r86, %r85, %r67;
	mul.wide.u32 	%rd40, %r86, 8;
	add.s64 	%rd41, %rd2, %rd40;
	ld.global.f64 	%fd41, [%rd41];
	mul.f64 	%fd42, %fd41, 0d3FE0000000000000;
	sub.f64 	%fd43, %fd40, %fd42;
	st.global.f64 	[%rd5], %fd43;
	add.s32 	%r87, %r86, %r67;
	mul.wide.u32 	%rd42, %r87, 8;
	add.s64 	%rd43, %rd2, %rd42;
	ld.global.f64 	%fd44, [%rd43];
	mul.f64 	%fd45, %fd44, 0d3FE0000000000000;
	sub.f64 	%fd46, %fd43, %fd45;
	st.global.f64 	[%rd5], %fd46;
	add.s32 	%r88, %r87, %r67;
	mul.wide.u32 	%rd44, %r88, 8;
	add.s64 	%rd45, %rd2, %rd44;
	ld.global.f64 	%fd47, [%rd45];
	mul.f64 	%fd48, %fd47, 0d3FE0000000000000;
	sub.f64 	%fd49, %fd46, %fd48;
	st.global.f64 	[%rd5], %fd49;
	add.s32 	%r89, %r88, %r67;
	mul.wide.u32 	%rd46, %r89, 8;
	add.s64 	%rd47, %rd2, %rd46;
	ld.global.f64 	%fd50, [%rd47];
	mul.f64 	%fd51, %fd50, 0d3FE0000000000000;
	sub.f64 	%fd52, %fd49, %fd51;
	st.global.f64 	[%rd5], %fd52;
	add.s32 	%r90, %r89, %r67;
	mul.wide.u32 	%rd48, %r90, 8;
	add.s64 	%rd49, %rd2, %rd48;
	ld.global.f64 	%fd53, [%rd49];
	mul.f64 	%fd54, %fd53, 0d3FE0000000000000;
	sub.f64 	%fd55, %fd52, %fd54;
	st.global.f64 	[%rd5], %fd55;
	add.s32 	%r91, %r90, %r67;
	mul.wide.u32 	%rd50, %r91, 8;
	add.s64 	%rd51, %rd2, %rd50;
	ld.global.f64 	%fd56, [%rd51];
	mul.f64 	%fd57, %fd56, 0d3FE0000000000000;
	sub.f64 	%fd142, %fd55, %fd57;
	st.global.f64 	[%rd5], %fd142;
	add.s32 	%r131, %r131, 16;
	setp.ne.s32 	%p3, %r131, %r7;
	mov.u32 	%r133, %r7;
	@%p3 bra 	$L__BB0_4;
$L__BB0_5:
	setp.eq.s32 	%p4, %r3, 0;
	@%p4 bra 	$L__BB0_15;
	setp.lt.u32 	%p5, %r4, 7;
	@%p5 bra 	$L__BB0_8;
	mad.lo.s32 	%r92, %r133, %r67, %r130;
	mul.wide.u32 	%rd52, %r92, 8;
	add.s64 	%rd53, %rd2, %rd52;
	ld.global.f64 	%fd58, [%rd53];
	mul.f64 	%fd59, %fd58, 0d3FE0000000000000;
	sub.f64 	%fd60, %fd142, %fd59;
	st.global.f64 	[%rd5], %fd60;
	add.s32 	%r93, %r92, %r67;
	mul.wide.u32 	%rd54, %r93, 8;
	add.s64 	%rd55, %rd2, %rd54;
	ld.global.f64 	%fd61, [%rd55];
	mul.f64 	%fd62, %fd61, 0d3FE0000000000000;
	sub.f64 	%fd63, %fd60, %fd62;
	st.global.f64 	[%rd5], %fd63;
	add.s32 	%r94, %r93, %r67;
	mul.wide.u32 	%rd56, %r94, 8;
	add.s64 	%rd57, %rd2, %rd56;
	ld.global.f64 	%fd64, [%rd57];
	mul.f64 	%fd65, %fd64, 0d3FE0000000000000;
	sub.f64 	%fd66, %fd63, %fd65;
	st.global.f64 	[%rd5], %fd66;
	add.s32 	%r95, %r94, %r67;
	mul.wide.u32 	%rd58, %r95, 8;
	add.s64 	%rd59, %rd2, %rd58;
	ld.global.f64 	%fd67, [%rd59];
	mul.f64 	%fd68, %fd67, 0d3FE0000000000000;
	sub.f64 	%fd69, %fd66, %fd68;
	st.global.f64 	[%rd5], %fd69;
	add.s32 	%r96, %r95, %r67;
	mul.wide.u32 	%rd60, %r96, 8;
	add.s64 	%rd61, %rd2, %rd60;
	ld.global.f64 	%fd70, [%rd61];
	mul.f64 	%fd71, %fd70, 0d3FE0000000000000;
	sub.f64 	%fd72, %fd69, %fd71;
	st.global.f64 	[%rd5], %fd72;
	add.s32 	%r97, %r96, %r67;
	mul.wide.u32 	%rd62, %r97, 8;
	add.s64 	%rd63, %rd2, %rd62;
	ld.global.f64 	%fd73, [%rd63];
	mul.f64 	%fd74, %fd73, 0d3FE0000000000000;
	sub.f64 	%fd75, %fd72, %fd74;
	st.global.f64 	[%rd5], %fd75;
	add.s32 	%r98, %r97, %r67;
	mul.wide.u32 	%rd64, %r98, 8;
	add.s64 	%rd65, %rd2, %rd64;
	ld.global.f64 	%fd76, [%rd65];
	mul.f64 	%fd77, %fd76, 0d3FE0000000000000;
	sub.f64 	%fd78, %fd75, %fd77;
	st.global.f64 	[%rd5], %fd78;
	add.s32 	%r99, %r98, %r67;
	mul.wide.u32 	%rd66, %r99, 8;
	add.s64 	%rd67, %rd2, %rd66;
	ld.global.f64 	%fd79, [%rd67];
	mul.f64 	%fd80, %fd79, 0d3FE0000000000000;
	sub.f64 	%fd142, %fd78, %fd80;
	st.global.f64 	[%rd5], %fd142;
	add.s32 	%r133, %r133, 8;
$L__BB0_8:
	setp.eq.s32 	%p6, %r5, 0;
	@%p6 bra 	$L__BB0_15;
	setp.lt.u32 	%p7, %r6, 3;
	@%p7 bra 	$L__BB0_11;
	mad.lo.s32 	%r100, %r133, %r67, %r130;
	mul.wide.u32 	%rd68, %r100, 8;
	add.s64 	%rd69, %rd2, %rd68;
	ld.global.f64 	%fd81, [%rd69];
	mul.f64 	%fd82, %fd81, 0d3FE0000000000000;
	sub.f64 	%fd83, %fd142, %fd82;
	st.global.f64 	[%rd5], %fd83;
	add.s32 	%r101, %r100, %r67;
	mul.wide.u32 	%rd70, %r101, 8;
	add.s64 	%rd71, %rd2, %rd70;
	ld.global.f64 	%fd84, [%rd71];
	mul.f64 	%fd85, %fd84, 0d3FE0000000000000;
	sub.f64 	%fd86, %fd83, %fd85;
	st.global.f64 	[%rd5], %fd86;
	add.s32 	%r102, %r101, %r67;
	mul.wide.u32 	%rd72, %r102, 8;
	add.s64 	%rd73, %rd2, %rd72;
	ld.global.f64 	%fd87, [%rd73];
	mul.f64 	%fd88, %fd87, 0d3FE0000000000000;
	sub.f64 	%fd89, %fd86, %fd88;
	st.global.f64 	[%rd5], %fd89;
	add.s32 	%r103, %r102, %r67;
	mul.wide.u32 	%rd74, %r103, 8;
	add.s64 	%rd75, %rd2, %rd74;
	ld.global.f64 	%fd90, [%rd75];
	mul.f64 	%fd91, %fd90, 0d3FE0000000000000;
	sub.f64 	%fd142, %fd89, %fd91;
	st.global.f64 	[%rd5], %fd142;
	add.s32 	%r133, %r133, 4;
$L__BB0_11:
	setp.eq.s32 	%p8, %r8, 0;
	@%p8 bra 	$L__BB0_15;
	setp.eq.s32 	%p9, %r8, 1;
	mad.lo.s32 	%r17, %r133, %r67, %r130;
	mul.wide.u32 	%rd76, %r17, 8;
	add.s64 	%rd77, %rd2, %rd76;
	ld.global.f64 	%fd92, [%rd77];
	fma.rn.f64 	%fd9, %fd92, 0dBFE0000000000000, %fd142;
	st.global.f64 	[%rd5], %fd9;
	@%p9 bra 	$L__BB0_15;
	setp.eq.s32 	%p10, %r8, 2;
	add.s32 	%r18, %r17, %r67;
	mul.wide.u32 	%rd78, %r18, 8;
	add.s64 	%rd79, %rd2, %rd78;
	ld.global.f64 	%fd93, [%rd79];
	fma.rn.f64 	%fd10, %fd93, 0dBFE0000000000000, %fd9;
	st.global.f64 	[%rd5], %fd10;
	@%p10 bra 	$L__BB0_15;
	add.s32 	%r104, %r18, %r67;
	mul.wide.u32 	%rd80, %r104, 8;
	add.s64 	%rd81, %rd2, %rd80;
	ld.global.f64 	%fd94, [%rd81];
	fma.rn.f64 	%fd95, %fd94, 0dBFE0000000000000, %fd10;
	st.global.f64 	[%rd5], %fd95;
$L__BB0_15:
	add.s32 	%r130, %r130, 1;
	setp.ne.s32 	%p11, %r130, %r67;
	@%p11 bra 	$L__BB0_2;
$L__BB0_16:
	setp.lt.s32 	%p12, %r67, 1;
	shr.u64 	%rd82, %rd3, 1;
	xor.b64  	%rd6, %rd82, %rd3;
	@%p12 bra 	$L__BB0_59;
	add.s32 	%r20, %r67, -1;
	and.b32  	%r21, %r67, 7;
	and.b32  	%r22, %r67, 3;
	and.b32  	%r23, %r67, 2147483640;
	and.b32  	%r24, %r67, 1;
	neg.s32 	%r25, %r23;
	shl.b32 	%r26, %r67, 3;
	mul.lo.s32 	%r27, %r67, 5;
	shl.b32 	%r28, %r67, 2;
	mul.lo.s32 	%r29, %r67, 3;
	shl.b32 	%r30, %r67, 1;
	mov.b32 	%r135, 0;
$L__BB0_18:
	setp.lt.u32 	%p13, %r20, 7;
	cvt.u64.u32 	%rd83, %r135;
	add.s64 	%rd84, %rd4, %rd83;
	shl.b64 	%rd85, %rd84, 3;
	add.s64 	%rd7, %rd1, %rd85;
	mov.b32 	%r146, 0;
	@%p13 bra 	$L__BB0_37;
	mad.lo.s32 	%r143, %r67, 7, %r135;
	mad.lo.s32 	%r142, %r67, 6, %r135;
	add.s32 	%r141, %r27, %r135;
	add.s32 	%r140, %r28, %r135;
	add.s32 	%r139, %r29, %r135;
	add.s32 	%r138, %r30, %r135;
	add.s32 	%r136, %r67, %r135;
	mov.b64 	%rd147, 7;
	mov.u32 	%r137, %r135;
	mov.u32 	%r144, %r25;
$L__BB0_20:
	.pragma "nounroll";
	cvt.u32.u64 	%r107, %rd147;
	add.s32 	%r108, %r107, -7;
	shr.u64 	%rd87, %rd6, %r108;
	and.b64  	%rd88, %rd87, 1;
	setp.eq.b64 	%p14, %rd88, 1;
	not.pred 	%p15, %p14;
	@%p15 bra 	$L__BB0_22;
	mul.wide.u32 	%rd89, %r137, 8;
	add.s64 	%rd90, %rd2, %rd89;
	ld.global.f64 	%fd96, [%rd90];
	ld.global.f64 	%fd97, [%rd7];
	add.f64 	%fd98, %fd96, %fd97;
	st.global.f64 	[%rd7], %fd98;
$L__BB0_22:
	cvt.u32.u64 	%r109, %rd147;
	add.s32 	%r110, %r109, -6;
	shr.u64 	%rd91, %rd6, %r110;
	and.b64  	%rd92, %rd91, 1;
	setp.eq.b64 	%p16, %rd92, 1;
	not.pred 	%p17, %p16;
	@%p17 bra 	$L__BB0_24;
	mul.wide.u32 	%rd93, %r136, 8;
	add.s64 	%rd94, %rd2, %rd93;
	ld.global.f64 	%fd99, [%rd94];
	ld.global.f64 	%fd100, [%rd7];
	add.f64 	%fd101, %fd99, %fd100;
	st.global.f64 	[%rd7], %fd101;
$L__BB0_24:
	cvt.u32.u64 	%r111, %rd147;
	add.s32 	%r112, %r111, -5;
	shr.u64 	%rd95, %rd6, %r112;
	and.b64  	%rd96, %rd95, 1;
	setp.eq.b64 	%p18, %rd96, 1;
	not.pred 	%p19, %p18;
	@%p19 bra 	$L__BB0_26;
	mul.wide.u32 	%rd97, %r138, 8;
	add.s64 	%rd98, %rd2, %rd97;
	ld.global.f64 	%fd102, [%rd98];
	ld.global.f64 	%fd103, [%rd7];
	add.f64 	%fd104, %fd102, %fd103;
	st.global.f64 	[%rd7], %fd104;
$L__BB0_26:
	cvt.u32.u64 	%r113, %rd147;
	add.s32 	%r114, %r113, -4;
	shr.u64 	%rd99, %rd6, %r114;
	and.b64  	%rd100, %rd99, 1;
	setp.eq.b64 	%p20, %rd100, 1;
	not.pred 	%p21, %p20;
	@%p21 bra 	$L__BB0_28;
	mul.wide.u32 	%rd101, %r139, 8;
	add.s64 	%rd102, %rd2, %rd101;
	ld.global.f64 	%fd105, [%rd102];
	ld.global.f64 	%fd106, [%rd7];
	add.f64 	%fd107, %fd105, %fd106;
	st.global.f64 	[%rd7], %fd107;
$L__BB0_28:
	cvt.u32.u64 	%r115, %rd147;
	add.s32 	%r116, %r115, -3;
	shr.u64 	%rd103, %rd6, %r116;
	and.b64  	%rd104, %rd103, 1;
	setp.eq.b64 	%p22, %rd104, 1;
	not.pred 	%p23, %p22;
	@%p23 bra 	$L__BB0_30;
	mul.wide.u32 	%rd105, %r140, 8;
	add.s64 	%rd106, %rd2, %rd105;
	ld.global.f64 	%fd108, [%rd106];
	ld.global.f64 	%fd109, [%rd7];
	add.f64 	%fd110, %fd108, %fd109;
	st.global.f64 	[%rd7], %fd110;
$L__BB0_30:
	cvt.u32.u64 	%r117, %rd147;
	add.s32 	%r118, %r117, -2;
	shr.u64 	%rd107, %rd6, %r118;
	and.b64  	%rd108, %rd107, 1;
	setp.eq.b64 	%p24, %rd108, 1;
	not.pred 	%p25, %p24;
	@%p25 bra 	$L__BB0_32;
	mul.wide.u32 	%rd109, %r141, 8;
	add.s64 	%rd110, %rd2, %rd109;
	ld.global.f64 	%fd111, [%rd110];
	ld.global.f64 	%fd112, [%rd7];
	add.f64 	%fd113, %fd111, %fd112;
	st.global.f64 	[%rd7], %fd113;
$L__BB0_32:
	cvt.u32.u64 	%r119, %rd147;
	add.s32 	%r120, %r119, -1;
	shr.u64 	%rd111, %rd6, %r120;
	and.b64  	%rd112, %rd111, 1;
	setp.eq.b64 	%p26, %rd112, 1;
	not.pred 	%p27, %p26;
	@%p27 bra 	$L__BB0_34;
	mul.wide.u32 	%rd113, %r142, 8;
	add.s64 	%rd114, %rd2, %rd113;
	ld.global.f64 	%fd114, [%rd114];
	ld.global.f64 	%fd115, [%rd7];
	add.f64 	%fd116, %fd114, %fd115;
	st.global.f64 	[%rd7], %fd116;
$L__BB0_34:
	cvt.u32.u64 	%r121, %rd147;
	shr.u64 	%rd115, %rd6, %r121;
	and.b64  	%rd116, %rd115, 1;
	setp.eq.b64 	%p28, %rd116, 1;
	not.pred 	%p29, %p28;
	@%p29 bra 	$L__BB0_36;
	mul.wide.u32 	%rd117, %r143, 8;
	add.s64 	%rd118, %rd2, %rd117;
	ld.global.f64 	%fd117, [%rd118];
	ld.global.f64 	%fd118, [%rd7];
	add.f64 	%fd119, %fd117, %fd118;
	st.global.f64 	[%rd7], %fd119;
$L__BB0_36:
	add.s32 	%r144, %r144, 8;
	add.s64 	%rd147, %rd147, 8;
	add.s32 	%r143, %r143, %r26;
	add.s32 	%r142, %r142, %r26;
	add.s32 	%r141, %r141, %r26;
	add.s32 	%r140, %r140, %r26;
	add.s32 	%r139, %r139, %r26;
	add.s32 	%r138, %r138, %r26;
	add.s32 	%r137, %r137, %r26;
	add.s32 	%r136, %r136, %r26;
	setp.ne.s32 	%p30, %r144, 0;
	mov.u32 	%r146, %r23;
	@%p30 bra 	$L__BB0_20;
$L__BB0_37:
	setp.eq.s32 	%p31, %r21, 0;
	@%p31 bra 	$L__BB0_58;
	add.s32 	%r122, %r21, -1;
	setp.lt.u32 	%p32, %r122, 3;
	@%p32 bra 	$L__BB0_48;
	shr.u64 	%rd119, %rd6, %r146;
	and.b64  	%rd120, %rd119, 1;
	setp.eq.b64 	%p33, %rd120, 1;
	not.pred 	%p34, %p33;
	@%p34 bra 	$L__BB0_41;
	mad.lo.s32 	%r123, %r146, %r67, %r135;
	mul.wide.u32 	%rd121, %r123, 8;
	add.s64 	%rd122, %rd2, %rd121;
	ld.global.f64 	%fd120, [%rd122];
	ld.global.f64 	%fd121, [%rd7];
	add.f64 	%fd122, %fd120, %fd121;
	st.global.f64 	[%rd7], %fd122;
$L__BB0_41:
	add.s32 	%r58, %r146, 1;
	shr.u64 	%rd123, %rd6, %r58;
	and.b64  	%rd124, %rd123, 1;
	setp.eq.b64 	%p35, %rd124, 1;
	not.pred 	%p36, %p35;
	@%p36 bra 	$L__BB0_43;
	mad.lo.s32 	%r124, %r58, %r67, %r135;
	mul.wide.u32 	%rd125, %r124, 8;
	add.s64 	%rd126, %rd2, %rd125;
	ld.global.f64 	%fd123, [%rd126];
	ld.global.f64 	%fd124, [%rd7];
	add.f64 	%fd125, %fd123, %fd124;
	st.global.f64 	[%rd7], %fd125;
$L__BB0_43:
	add.s32 	%r59, %r146, 2;
	shr.u64 	%rd127, %rd6, %r59;
	and.b64  	%rd128, %rd127, 1;
	setp.eq.b64 	%p37, %rd128, 1;
	not.pred 	%p38, %p37;
	@%p38 bra 	$L__BB0_45;
	mad.lo.s32 	%r125, %r59, %r67, %r135;
	mul.wide.u32 	%rd129, %r125, 8;
	add.s64 	%rd130, %rd2, %rd129;
	ld.global.f64 	%fd126, [%rd130];
	ld.global.f64 	%fd127, [%rd7];
	add.f64 	%fd128, %fd126, %fd127;
	st.global.f64 	[%rd7], %fd128;
$L__BB0_45:
	add.s32 	%r60, %r146, 3;
	shr.u64 	%rd131, %rd6, %r60;
	and.b64  	%rd132, %rd131, 1;
	setp.eq.b64 	%p39, %rd132, 1;
	not.pred 	%p40, %p39;
	@%p40 bra 	$L__BB0_47;
	mad.lo.s32 	%r126, %r60, %r67, %r135;
	mul.wide.u32 	%rd133, %r126, 8;
	add.s64 	%rd134, %rd2, %rd133;
	ld.global.f64 	%fd129, [%rd134];
	ld.global.f64 	%fd130, [%rd7];
	add.f64 	%fd131, %fd129, %fd130;
	st.global.f64 	[%rd7], %fd131;
$L__BB0_47:
	add.s32 	%r146, %r146, 4;
$L__BB0_48:
	setp.eq.s32 	%p41, %r22, 0;
	@%p41 bra 	$L__BB0_58;
	setp.eq.s32 	%p42, %r22, 1;
	@%p42 bra 	$L__BB0_55;
	shr.u64 	%rd135, %rd6, %r146;
	and.b64  	%rd136, %rd135, 1;
	setp.eq.b64 	%p43, %rd136, 1;
	not.pred 	%p44, %p43;
	@%p44 bra 	$L__BB0_52;
	mad.lo.s32 	%r127, %r146, %r67, %r135;
	mul.wide.u32 	%rd137, %r127, 8;
	add.s64 	%rd138, %rd2, %rd137;
	ld.global.f64 	%fd132, [%rd138];
	ld.global.f64 	%fd133, [%rd7];
	add.f64 	%fd134, %fd132, %fd133;
	st.global.f64 	[%rd7], %fd134;
$L__BB0_52:
	add.s32 	%r63, %r146, 1;
	shr.u64 	%rd139, %rd6, %r63;
	and.b64  	%rd140, %rd139, 1;
	setp.eq.b64 	%p45, %rd140, 1;
	not.pred 	%p46, %p45;
	@%p46 bra 	$L__BB0_54;
	mad.lo.s32 	%r128, %r63, %r67, %r135;
	mul.wide.u32 	%rd141, %r128, 8;
	add.s64 	%rd142, %rd2, %rd141;
	ld.global.f64 	%fd135, [%rd142];
	ld.global.f64 	%fd136, [%rd7];
	add.f64 	%fd137, %fd135, %fd136;
	st.global.f64 	[%rd7], %fd137;
$L__BB0_54:
	add.s32 	%r146, %r146, 2;
$L__BB0_55:
	setp.eq.s32 	%p47, %r24, 0;
	@%p47 bra 	$L__BB0_58;
	shr.u64 	%rd143, %rd6, %r146;
	and.b64  	%rd144, %rd143, 1;
	setp.eq.b64 	%p48, %rd144, 1;
	not.pred 	%p49, %p48;
	@%p49 bra 	$L__BB0_58;
	mad.lo.s32 	%r129, %r146, %r67, %r135;
	mul.wide.u32 	%rd145, %r129, 8;
	add.s64 	%rd146, %rd2, %rd145;
	ld.global.f64 	%fd138, [%rd146];
	ld.global.f64 	%fd139, [%rd7];
	add.f64 	%fd140, %fd138, %fd139;
	st.global.f64 	[%rd7], %fd140;
$L__BB0_58:
	add.s32 	%r135, %r135, 1;
	setp.ne.s32 	%p50, %r135, %r67;
	@%p50 bra 	$L__BB0_18;
$L__BB0_59:
	ret;

}
	// .globl	_Z11perm_kernelPdyS_S_yiyy
.visible .entry _Z11perm_kernelPdyS_S_yiyy(
	.param .u64 .ptr .align 1 _Z11perm_kernelPdyS_S_yiyy_param_0,
	.param .u64 _Z11perm_kernelPdyS_S_yiyy_param_1,
	.param .u64 .ptr .align 1 _Z11perm_kernelPdyS_S_yiyy_param_2,
	.param .u64 .ptr .align 1 _Z11perm_kernelPdyS_S_yiyy_param_3,
	.param .u64 _Z11perm_kernelPdyS_S_yiyy_param_4,
	.param .u32 _Z11perm_kernelPdyS_S_yiyy_param_5,
	.param .u64 _Z11perm_kernelPdyS_S_yiyy_param_6,
	.param .u64 _Z11perm_kernelPdyS_S_yiyy_param_7
)
{
	.reg .pred 	%p<17>;
	.reg .b32 	%r<35>;
	.reg .b64 	%rd<105>;
	.reg .b64 	%fd<111>;

	ld.param.u64 	%rd39, [_Z11perm_kernelPdyS_S_yiyy_param_0];
	ld.param.u64 	%rd40, [_Z11perm_kernelPdyS_S_yiyy_param_1];
	ld.param.u64 	%rd35, [_Z11perm_kernelPdyS_S_yiyy_param_2];
	ld.param.u64 	%rd41, [_Z11perm_kernelPdyS_S_yiyy_param_3];
	ld.param.u64 	%rd36, [_Z11perm_kernelPdyS_S_yiyy_param_4];
	ld.param.u32 	%r20, [_Z11perm_kernelPdyS_S_yiyy_param_5];
	ld.param.u64 	%rd37, [_Z11perm_kernelPdyS_S_yiyy_param_6];
	ld.param.u64 	%rd38, [_Z11perm_kernelPdyS_S_yiyy_param_7];
	cvta.to.global.u64 	%rd1, %rd39;
	cvta.to.global.u64 	%rd2, %rd41;
	mov.u32 	%r21, %tid.x;
	mov.u32 	%r22, %ctaid.x;
	mov.u32 	%r23, %ntid.x;
	mad.lo.s32 	%r24, %r22, %r23, %r21;
	cvt.u64.u32 	%rd3, %r24;
	mul.lo.s64 	%rd4, %rd40, %rd3;
	add.s64 	%rd103, %rd4, 1;
	add.s64 	%rd6, %rd103, %rd40;
	mov.f64 	%fd110, 0d0000000000000000;
	min.u64 	%rd42, %rd6, %rd36;
	setp.le.u64 	%p1, %rd42, %rd103;
	@%p1 bra 	$L__BB1_21;
	and.b64  	%rd43, %rd4, 1;
	setp.eq.b64 	%p2, %rd43, 1;
	selp.b32 	%r34, -1, 1, %p2;
	setp.lt.s32 	%p3, %r20, 1;
	cvt.u64.u32 	%rd7, %r20;
	mul.lo.s64 	%rd8, %rd38, %rd37;
	@%p3 bra 	$L__BB1_15;
	and.b32  	%r2, %r20, 7;
	add.s32 	%r3, %r2, -1;
	and.b32  	%r4, %r20, 3;
	and.b32  	%r5, %r20, 2147483640;
	and.b32  	%r6, %r20, 1;
	neg.s32 	%r7, %r5;
	shl.b64 	%rd10, %rd8, 3;
	shl.b64 	%rd50, %rd3, 3;
	add.s64 	%rd11, %rd1, %rd50;
	shl.b64 	%rd12, %rd8, 6;
	shl.b64 	%rd13, %rd8, 4;
	mul.lo.s64 	%rd14, %rd8, 24;
	shl.b64 	%rd15, %rd8, 5;
	mul.lo.s64 	%rd16, %rd8, 40;
	mul.lo.s64 	%rd17, %rd8, 48;
	mul.lo.s64 	%rd18, %rd8, 56;
	mov.f64 	%fd110, 0d0000000000000000;
$L__BB1_3:
	setp.lt.u32 	%p8, %r20, 8;
	shr.u64 	%rd51, %rd103, 1;
	xor.b64  	%rd52, %rd51, %rd103;
	add.s64 	%rd53, %rd103, -1;
	shr.u64 	%rd54, %rd53, 1;
	xor.b64  	%rd55, %rd54, %rd53;
	xor.b64  	%rd56, %rd55, %rd52;
	neg.s64 	%rd57, %rd56;
	and.b64  	%rd58, %rd56, %rd57;
	clz.b64 	%r27, %rd58;
	cvt.u64.u32 	%rd59, %r27;
	shl.b64 	%rd60, %rd52, %r27;
	and.b64  	%rd61, %rd60, -9223372036854775808;
	setp.eq.s64 	%p9, %rd61, 0;
	selp.b64 	%rd62, -1, 1, %p9;
	sub.s64 	%rd20, 63, %rd59;
	cvt.rn.f64.s64 	%fd2, %rd62;
	mul.lo.s64 	%rd21, %rd20, %rd7;
	mov.f64 	%fd105, 0d3FF0000000000000;
	mov.b32 	%r31, 0;
	@%p8 bra 	$L__BB1_6;
	mul.lo.s64 	%rd63, %rd7, %rd20;
	shl.b64 	%rd64, %rd63, 3;
	add.s64 	%rd65, %rd2, %rd64;
	add.s64 	%rd100, %rd65, 32;
	mov.f64 	%fd105, 0d3FF0000000000000;
	mov.u64 	%rd101, %rd11;
	mov.u32 	%r29, %r7;
$L__BB1_5:
	.pragma "nounroll";
	ld.global.f64 	%fd37, [%rd100+-32];
	ld.global.f64 	%fd38, [%rd101];
	fma.rn.f64 	%fd39, %fd37, %fd2, %fd38;
	st.global.f64 	[%rd101], %fd39;
	mul.f64 	%fd40, %fd105, %fd39;
	ld.global.f64 	%fd41, [%rd100+-24];
	add.s64 	%rd66, %rd101, %rd10;
	ld.global.f64 	%fd42, [%rd66];
	fma.rn.f64 	%fd43, %fd41, %fd2, %fd42;
	st.global.f64 	[%rd66], %fd43;
	mul.f64 	%fd44, %fd40, %fd43;
	ld.global.f64 	%fd45, [%rd100+-16];
	add.s64 	%rd67, %rd101, %rd13;
	ld.global.f64 	%fd46, [%rd67];
	fma.rn.f64 	%fd47, %fd45, %fd2, %fd46;
	st.global.f64 	[%rd67], %fd47;
	mul.f64 	%fd48, %fd44, %fd47;
	ld.global.f64 	%fd49, [%rd100+-8];
	add.s64 	%rd68, %rd101, %rd14;
	ld.global.f64 	%fd50, [%rd68];
	fma.rn.f64 	%fd51, %fd49, %fd2, %fd50;
	st.global.f64 	[%rd68], %fd51;
	mul.f64 	%fd52, %fd48, %fd51;
	ld.global.f64 	%fd53, [%rd100];
	add.s64 	%rd69, %rd101, %rd15;
	ld.global.f64 	%fd54, [%rd69];
	fma.rn.f64 	%fd55, %fd53, %fd2, %fd54;
	st.global.f64 	[%rd69], %fd55;
	mul.f64 	%fd56, %fd52, %fd55;
	ld.global.f64 	%fd57, [%rd100+8];
	add.s64 	%rd70, %rd101, %rd16;
	ld.global.f64 	%fd58, [%rd70];
	fma.rn.f64 	%fd59, %fd57, %fd2, %fd58;
	st.global.f64 	[%rd70], %fd59;
	mul.f64 	%fd60, %fd56, %fd59;
	ld.global.f64 	%fd61, [%rd100+16];
	add.s64 	%rd71, %rd101, %rd17;
	ld.global.f64 	%fd62, [%rd71];
	fma.rn.f64 	%fd63, %fd61, %fd2, %fd62;
	st.global.f64 	[%rd71], %fd63;
	mul.f64 	%fd64, %fd60, %fd63;
	ld.global.f64 	%fd65, [%rd100+24];
	add.s64 	%rd72, %rd101, %rd18;
	ld.global.f64 	%fd66, [%rd72];
	fma.rn.f64 	%fd67, %fd65, %fd2, %fd66;
	st.global.f64 	[%rd72], %fd67;
	mul.f64 	%fd105, %fd64, %fd67;
	add.s32 	%r29, %r29, 8;
	add.s64 	%rd101, %rd101, %rd12;
	add.s64 	%rd100, %rd100, 64;
	setp.ne.s32 	%p10, %r29, 0;
	mov.u32 	%r31, %r5;
	@%p10 bra 	$L__BB1_5;
$L__BB1_6:
	setp.eq.s32 	%p11, %r2, 0;
	@%p11 bra 	$L__BB1_14;
	setp.lt.u32 	%p12, %r3, 3;
	@%p12 bra 	$L__BB1_9;
	cvt.u64.u32 	%rd73, %r31;
	add.s64 	%rd74, %rd21, %rd73;
	shl.b64 	%rd75, %rd74, 3;
	add.s64 	%rd76, %rd2, %rd75;
	ld.global.f64 	%fd69, [%rd76];
	mad.lo.s64 	%rd77, %rd8, %rd73, %rd3;
	shl.b64 	%rd78, %rd77, 3;
	add.s64 	%rd79, %rd1, %rd78;
	ld.global.f64 	%fd70, [%rd79];
	fma.rn.f64 	%fd71, %fd69, %fd2, %fd70;
	st.global.f64 	[%rd79], %fd71;
	mul.f64 	%fd72, %fd105, %fd71;
	ld.global.f64 	%fd73, [%rd76+8];
	add.s64 	%rd80, %rd79, %rd10;
	ld.global.f64 	%fd74, [%rd80];
	fma.rn.f64 	%fd75, %fd73, %fd2, %fd74;
	st.global.f64 	[%rd80], %fd75;
	mul.f64 	%fd76, %fd72, %fd75;
	ld.global.f64 	%fd77, [%rd76+16];
	add.s64 	%rd81, %rd80, %rd10;
	ld.global.f64 	%fd78, [%rd81];
	fma.rn.f64 	%fd79, %fd77, %fd2, %fd78;
	st.global.f64 	[%rd81], %fd79;
	mul.f64 	%fd80, %fd76, %fd79;
	ld.global.f64 	%fd81, [%rd76+24];
	add.s64 	%rd82, %rd81, %rd10;
	ld.global.f64 	%fd82, [%rd82];
	fma.rn.f64 	%fd83, %fd81, %fd2, %fd82;
	st.global.f64 	[%rd82], %fd83;
	mul.f64 	%fd105, %fd80, %fd83;
	add.s32 	%r31, %r31, 4;
$L__BB1_9:
	setp.eq.s32 	%p13, %r4, 0;
	@%p13 bra 	$L__BB1_14;
	setp.eq.s32 	%p14, %r4, 1;
	@%p14 bra 	$L__BB1_12;
	cvt.u64.u32 	%rd83, %r31;
	add.s64 	%rd84, %rd21, %rd83;
	shl.b64 	%rd85, %rd84, 3;
	add.s64 	%rd86, %rd2, %rd85;
	ld.global.f64 	%fd85, [%rd86];
	mad.lo.s64 	%rd87, %rd8, %rd83, %rd3;
	shl.b64 	%rd88, %rd87, 3;
	add.s64 	%rd89, %rd1, %rd88;
	ld.global.f64 	%fd86, [%rd89];
	fma.rn.f64 	%fd87, %fd85, %fd2, %fd86;
	st.global.f64 	[%rd89], %fd87;
	mul.f64 	%fd88, %fd105, %fd87;
	ld.global.f64 	%fd89, [%rd86+8];
	add.s64 	%rd90, %rd89, %rd10;
	ld.global.f64 	%fd90, [%rd90];
	fma.rn.f64 	%fd91, %fd89, %fd2, %fd90;
	st.global.f64 	[%rd90], %fd91;
	mul.f64 	%fd105, %fd88, %fd91;
	add.s32 	%r31, %r31, 2;
$L__BB1_12:
	setp.eq.s32 	%p15, %r6, 0;
	@%p15 bra 	$L__BB1_14;
	cvt.u64.u32 	%rd91, %r31;
	add.s64 	%rd92, %rd21, %rd91;
	shl.b64 	%rd93, %rd92, 3;
	add.s64 	%rd94, %rd2, %rd93;
	ld.global.f64 	%fd92, [%rd94];
	mad.lo.s64 	%rd95, %rd8, %rd91, %rd3;
	shl.b64 	%rd96, %rd95, 3;
	add.s64 	%rd97, %rd1, %rd96;
	ld.global.f64 	%fd93, [%rd97];
	fma.rn.f64 	%fd94, %fd92, %fd2, %fd93;
	st.global.f64 	[%rd97], %fd94;
	mul.f64 	%fd105, %fd105, %fd94;
$L__BB1_14:
	neg.s32 	%r34, %r34;
	cvt.rn.f64.s32 	%fd95, %r34;
	fma.rn.f64 	%fd110, %fd105, %fd95, %fd110;
	add.s64 	%rd103, %rd103, 1;
	setp.lt.u64 	%p16, %rd103, %rd42;
	@%p16 bra 	$L__BB1_3;
	bra.uni 	$L__BB1_21;
$L__BB1_15:
	add.s64 	%rd44, %rd4, 2;
	max.u64 	%rd45, %rd42, %rd44;
	not.b64 	%rd46, %rd4;
	add.s64 	%rd47, %rd45, %rd46;
	add.s64 	%rd28, %rd45, -2;
	and.b64  	%rd29, %rd47, 3;
	setp.eq.s64 	%p4, %rd29, 0;
	mov.f64 	%fd110, 0d0000000000000000;
	@%p4 bra 	$L__BB1_18;
	mov.f64 	%fd110, 0d0000000000000000;
	mov.u64 	%rd102, %rd103;
$L__BB1_17:
	.pragma "nounroll";
	neg.s32 	%r34, %r34;
	cvt.rn.f64.s32 	%fd29, %r34;
	add.f64 	%fd110, %fd110, %fd29;
	add.s64 	%rd103, %rd102, 1;
	sub.s64 	%rd48, %rd102, %rd4;
	setp.ne.s64 	%p5, %rd48, %rd29;
	mov.u64 	%rd102, %rd103;
	@%p5 bra 	$L__BB1_17;
$L__BB1_18:
	sub.s64 	%rd49, %rd28, %rd4;
	setp.lt.u64 	%p6, %rd49, 3;
	@%p6 bra 	$L__BB1_21;
	cvt.rn.f64.s32 	%fd20, %r34;
	neg.s32 	%r25, %r34;
	cvt.rn.f64.s32 	%fd21, %r25;
$L__BB1_20:
	add.f64 	%fd30, %fd110, %fd21;
	add.f64 	%fd31, %fd30, %fd20;
	add.f64 	%fd32, %fd31, %fd21;
	add.f64 	%fd110, %fd32, %fd20;
	add.s64 	%rd103, %rd103, 4;
	setp.lt.u64 	%p7, %rd103, %rd42;
	@%p7 bra 	$L__BB1_20;
$L__BB1_21:
	cvta.to.global.u64 	%rd98, %rd35;
	atom.global.add.f64 	%fd96, [%rd98], %fd110;
	ret;

}


// ===== COMPILED SASS (sm_100) =====

	.target	sm_100

	.elftype	@"ET_EXEC"


//--------------------- .note.nv.tkinfo           --------------------------
	.section	.note.nv.tkinfo,"",@"SHT_NOTE"
	.sectionflags	@"SHF_NOTE_NV_TKINFO"
	.tkinfo
        /*0018*/ 	.word	0x00000002
        /*0030*/ 	.string	""
        /*0030*/ 	.string	"ptxas"
        /*0030*/ 	.string	"Cuda compilation tools, release 13.0, V13.0.88"
        /*0030*/ 	.string	"Build cuda_13.0.r13.0/compiler.36424714_0"
        /*0030*/ 	.string	"-arch sm_100 -m 64 "



//--------------------- .note.nv.cuinfo           --------------------------
	.section	.note.nv.cuinfo,"",@"SHT_NOTE"
	.sectionflags	@"SHF_NOTE_NV_CUINFO"
        /*0018*/ 	.short	0x0002
        /*001a*/ 	.short	0x0064
        /*001c*/ 	.short	0x0082
	.zero		2


//--------------------- .nv.info                  --------------------------
	.section	.nv.info,"",@"SHT_CUDA_INFO"
	.align	4


	//----- nvinfo : EIATTR_REGCOUNT
	.align		4
        /*0000*/ 	.byte	0x04, 0x2f
        /*0002*/ 	.short	(.L_1 - .L_0)
	.align		4
.L_0:
        /*0004*/ 	.word	index@(_Z10preprocessPdS_yiy)
        /*0008*/ 	.word	0x00000020


	//----- nvinfo : EIATTR_FRAME_SIZE
	.align		4
.L_1:
        /*000c*/ 	.byte	0x04, 0x11
        /*000e*/ 	.short	(.L_3 - .L_2)
	.align		4
.L_2:
        /*0010*/ 	.word	index@(_Z10preprocessPdS_yiy)
        /*0014*/ 	.word	0x00000000


	//----- nvinfo : EIATTR_REGCOUNT
	.align		4
.L_3:
        /*0018*/ 	.byte	0x04, 0x2f
        /*001a*/ 	.short	(.L_5 - .L_4)
	.align		4
.L_4:
        /*001c*/ 	.word	index@(_Z11perm_kernelPdyS_S_yiyy)
        /*0020*/ 	.word	0x00000030


	//----- nvinfo : EIATTR_FRAME_SIZE
	.align		4
.L_5:
        /*0024*/ 	.byte	0x04, 0x11
        /*0026*/ 	.short	(.L_7 - .L_6)
	.align		4
.L_6:
        /*0028*/ 	.word	index@(_Z11perm_kernelPdyS_S_yiyy)
        /*002c*/ 	.word	0x00000000


	//----- nvinfo : EIATTR_MIN_STACK_SIZE
	.align		4
.L_7:
        /*0030*/ 	.byte	0x04, 0x12
        /*0032*/ 	.short	(.L_9 - .L_8)
	.align		4
.L_8:
        /*0034*/ 	.word	index@(_Z11perm_kernelPdyS_S_yiyy)
        /*0038*/ 	.word	0x00000000


	//----- nvinfo : EIATTR_MIN_STACK_SIZE
	.align		4
.L_9:
        /*003c*/ 	.byte	0x04, 0x12
        /*003e*/ 	.short	(.L_11 - .L_10)
	.align		4
.L_10:
        /*0040*/ 	.word	index@(_Z10preprocessPdS_yiy)
        /*0044*/ 	.word	0x00000000
.L_11:


//--------------------- .nv.compat                --------------------------
	.section	.nv.compat,"",@"SHT_CUDA_COMPAT_INFO"
	.align	4
        /*0000*/ 	.byte	0x02, 0x09, 0x00, 0x00, 0x02, 0x02, 0x01, 0x00, 0x02, 0x05, 0x05, 0x00, 0x03, 0x07, 0x01, 0x01
        /*0010*/ 	.byte	0x02, 0x03, 0x00, 0x00, 0x02, 0x06, 0x01, 0x00, 0x04, 0x0b, 0x08, 0x00, 0x01, 0x00, 0x00, 0x00
        /*0020*/ 	.byte	0x00, 0x00, 0x00, 0x00


//--------------------- .nv.info._Z11perm_kernelPdyS_S_yiyy --------------------------
	.section	.nv.info._Z11perm_kernelPdyS_S_yiyy,"",@"SHT_CUDA_INFO"
	.sectionflags	@""
	.align	4


	//----- nvinfo : EIATTR_CUDA_API_VERSION
	.align		4
        /*0000*/ 	.byte	0x04, 0x37
        /*0002*/ 	.short	(.L_13 - .L_12)
.L_12:
        /*0004*/ 	.word	0x00000082


	//----- nvinfo : EIATTR_KPARAM_INFO
	.align		4
.L_13:
        /*0008*/ 	.byte	0x04, 0x17
        /*000a*/ 	.short	(.L_15 - .L_14)
.L_14:
        /*000c*/ 	.word	0x00000000
        /*0010*/ 	.short	0x0007
        /*0012*/ 	.short	0x0038
        /*0014*/ 	.byte	0x00, 0xf0, 0x21, 0x00


	//----- nvinfo : EIATTR_KPARAM_INFO
	.align		4
.L_15:
        /*0018*/ 	.byte	0x04, 0x17
        /*001a*/ 	.short	(.L_17 - .L_16)
.L_16:
        /*001c*/ 	.word	0x00000000
        /*0020*/ 	.short	0x0006
        /*0022*/ 	.short	0x0030
        /*0024*/ 	.byte	0x00, 0xf0, 0x21, 0x00


	//----- nvinfo : EIATTR_KPARAM_INFO
	.align		4
.L_17:
        /*0028*/ 	.byte	0x04, 0x17
        /*002a*/ 	.short	(.L_19 - .L_18)
.L_18:
        /*002c*/ 	.word	0x00000000
        /*0030*/ 	.short	0x0005
        /*0032*/ 	.short	0x0028
        /*0034*/ 	.byte	0x00, 0xf0, 0x11, 0x00


	//----- nvinfo : EIATTR_KPARAM_INFO
	.align		4
.L_19:
        /*0038*/ 	.byte	0x04, 0x17
        /*003a*/ 	.short	(.L_21 - .L_20)
.L_20:
        /*003c*/ 	.word	0x00000000
        /*0040*/ 	.short	0x0004
        /*0042*/ 	.short	0x0020
        /*0044*/ 	.byte	0x00, 0xf0, 0x21, 0x00


	//----- nvinfo : EIATTR_KPARAM_INFO
	.align		4
.L_21:
        /*0048*/ 	.byte	0x04, 0x17
        /*004a*/ 	.short	(.L_23 - .L_22)
.L_22:
        /*004c*/ 	.word	0x00000000
        /*0050*/ 	.short	0x0003
        /*0052*/ 	.short	0x0018
        /*0054*/ 	.byte	0x00, 0xf5, 0x21, 0x00


	//----- nvinfo : EIATTR_KPARAM_INFO
	.align		4
.L_23:
        /*0058*/ 	.byte	0x04, 0x17
        /*005a*/ 	.short	(.L_25 - .L_24)
.L_24:
        /*005c*/ 	.word	0x00000000
        /*0060*/ 	.short	0x0002
        /*0062*/ 	.short	0x0010
        /*0064*/ 	.byte	0x00, 0xf5, 0x21, 0x00


	//----- nvinfo : EIATTR_KPARAM_INFO
	.align		4
.L_25:
        /*0068*/ 	.byte	0x04, 0x17
        /*006a*/ 	.short	(.L_27 - .L_26)
.L_26:
        /*006c*/ 	.word	0x00000000
        /*0070*/ 	.short	0x0001
        /*0072*/ 	.short	0x0008
        /*0074*/ 	.byte	0x00, 0xf0, 0x21, 0x00


	//----- nvinfo : EIATTR_KPARAM_INFO
	.align		4
.L_27:
        /*0078*/ 	.byte	0x04, 0x17
        /*007a*/ 	.short	(.L_29 - .L_28)
.L_28:
        /*007c*/ 	.word	0x00000000
        /*0080*/ 	.short	0x0000
        /*0082*/ 	.short	0x0000
        /*0084*/ 	.byte	0x00, 0xf5, 0x21, 0x00


	//----- nvinfo : EIATTR_SPARSE_MMA_MASK
	.align		4
.L_29:
        /*0088*/ 	.byte	0x03, 0x50
        /*008a*/ 	.short	0x0000


	//----- nvinfo : EIATTR_MAXREG_COUNT
	.align		4
        /*008c*/ 	.byte	0x03, 0x1b
        /*008e*/ 	.short	0x00ff


	//----- nvinfo : EIATTR_MERCURY_ISA_VERSION
	.align		4
        /*0090*/ 	.byte	0x03, 0x5f
        /*0092*/ 	.short	0x0101


	//----- nvinfo : EIATTR_VRC_CTA_INIT_COUNT
	.align		4
        /*0094*/ 	.byte	0x02, 0x4a
	.zero		1
	.zero		1


	//----- nvinfo : EIATTR_EXIT_INSTR_OFFSETS
	.align		4
        /*0098*/ 	.byte	0x04, 0x1c
        /*009a*/ 	.short	(.L_31 - .L_30)


	//   ....[0]....
.L_30:
        /*009c*/ 	.word	0x00001810


	//----- nvinfo : EIATTR_CRS_STACK_SIZE
	.align		4
.L_31:
        /*00a0*/ 	.byte	0x04, 0x1e
        /*00a2*/ 	.short	(.L_33 - .L_32)
.L_32:
        /*00a4*/ 	.word	0x00000000


	//----- nvinfo : EIATTR_CBANK_PARAM_SIZE
	.align		4
.L_33:
        /*00a8*/ 	.byte	0x03, 0x19
        /*00aa*/ 	.short	0x0040


	//----- nvinfo : EIATTR_PARAM_CBANK
	.align		4
        /*00ac*/ 	.byte	0x04, 0x0a
        /*00ae*/ 	.short	(.L_35 - .L_34)
	.align		4
.L_34:
        /*00b0*/ 	.word	index@(.nv.constant0._Z11perm_kernelPdyS_S_yiyy)
        /*00b4*/ 	.short	0x0380
        /*00b6*/ 	.short	0x0040


	//----- nvinfo : EIATTR_SW_WAR
	.align		4
.L_35:
        /*00b8*/ 	.byte	0x04, 0x36
        /*00ba*/ 	.short	(.L_37 - .L_36)
.L_36:
        /*00bc*/ 	.word	0x00000008
.L_37:


//--------------------- .nv.info._Z10preprocessPdS_yiy --------------------------
	.section	.nv.info._Z10preprocessPdS_yiy,"",@"SHT_CUDA_INFO"
	.sectionflags	@""
	.align	4


	//----- nvinfo : EIATTR_CUDA_API_VERSION
	.align		4
        /*0000*/ 	.byte	0x04, 0x37
        /*0002*/ 	.short	(.L_39 - .L_38)
.L_38:
        /*0004*/ 	.word	0x00000082


	//----- nvinfo : EIATTR_KPARAM_INFO
	.align		4
.L_39:
        /*0008*/ 	.byte	0x04, 0x17
        /*000a*/ 	.short	(.L_41 - .L_40)
.L_40:
        /*000c*/ 	.word	0x00000000
        /*0010*/ 	.short	0x0004
        /*0012*/ 	.short	0x0020
        /*0014*/ 	.byte	0x00, 0xf0, 0x21, 0x00


	//----- nvinfo : EIATTR_KPARAM_INFO
	.align		4
.L_41:
        /*0018*/ 	.byte	0x04, 0x17
        /*001a*/ 	.short	(.L_43 - .L_42)
.L_42:
        /*001c*/ 	.word	0x00000000
        /*0020*/ 	.short	0x0003
        /*0022*/ 	.short	0x0018
        /*0024*/ 	.byte	0x00, 0xf0, 0x11, 0x00


	//----- nvinfo : EIATTR_KPARAM_INFO
	.align		4
.L_43:
        /*0028*/ 	.byte	0x04, 0x17
        /*002a*/ 	.short	(.L_45 - .L_44)
.L_44:
        /*002c*/ 	.word	0x00000000
        /*0030*/ 	.short	0x0002
        /*0032*/ 	.short	0x0010
        /*0034*/ 	.byte	0x00, 0xf0, 0x21, 0x00


	//----- nvinfo : EIATTR_KPARAM_INFO
	.align		4
.L_45:
        /*0038*/ 	.byte	0x04, 0x17
        /*003a*/ 	.short	(.L_47 - .L_46)
.L_46:
        /*003c*/ 	.word	0x00000000
        /*0040*/ 	.short	0x0001
        /*0042*/ 	.short	0x0008
        /*0044*/ 	.byte	0x00, 0xf5, 0x21, 0x00


	//----- nvinfo : EIATTR_KPARAM_INFO
	.align		4
.L_47:
        /*0048*/ 	.byte	0x04, 0x17
        /*004a*/ 	.short	(.L_49 - .L_48)
.L_48:
        /*004c*/ 	.word	0x00000000
        /*0050*/ 	.short	0x0000
        /*0052*/ 	.short	0x0000
        /*0054*/ 	.byte	0x00, 0xf5, 0x21, 0x00


	//----- nvinfo : EIATTR_SPARSE_MMA_MASK
	.align		4
.L_49:
        /*0058*/ 	.byte	0x03, 0x50
        /*005a*/ 	.short	0x0000


	//----- nvinfo : EIATTR_MAXREG_COUNT
	.align		4
        /*005c*/ 	.byte	0x03, 0x1b
        /*005e*/ 	.short	0x00ff


	//----- nvinfo : EIATTR_MERCURY_ISA_VERSION
	.align		4
        /*0060*/ 	.byte	0x03, 0x5f
        /*0062*/ 	.short	0x0101


	//----- nvinfo : EIATTR_VRC_CTA_INIT_COUNT
	.align		4
        /*0064*/ 	.byte	0x02, 0x4a
	.zero		1
	.zero		1


	//----- nvinfo : EIATTR_EXIT_INSTR_OFFSETS
	.align		4
        /*0068*/ 	.byte	0x04, 0x1c
        /*006a*/ 	.short	(.L_51 - .L_50)


	//   ....[0]....
.L_50:
        /*006c*/ 	.word	0x00000db0


	//   ....[1]....
        /*0070*/ 	.word	0x00001d70


	//----- nvinfo : EIATTR_CRS_STACK_SIZE
	.align		4
.L_51:
        /*0074*/ 	.byte	0x04, 0x1e
        /*0076*/ 	.short	(.L_53 - .L_52)
.L_52:
        /*0078*/ 	.word	0x00000000


	//----- nvinfo : EIATTR_CBANK_PARAM_SIZE
	.align		4
.L_53:
        /*007c*/ 	.byte	0x03, 0x19
        /*007e*/ 	.short	0x0028


	//----- nvinfo : EIATTR_PARAM_CBANK
	.align		4
        /*0080*/ 	.byte	0x04, 0x0a
        /*0082*/ 	.short	(.L_55 - .L_54)
	.align		4
.L_54:
        /*0084*/ 	.word	index@(.nv.constant0._Z10preprocessPdS_yiy)
        /*0088*/ 	.short	0x0380
        /*008a*/ 	.short	0x0028


	//----- nvinfo : EIATTR_SW_WAR
	.align		4
.L_55:
        /*008c*/ 	.byte	0x04, 0x36
        /*008e*/ 	.short	(.L_57 - .L_56)
.L_56:
        /*0090*/ 	.word	0x00000008
.L_57:


//--------------------- .nv.callgraph             --------------------------
	.section	.nv.callgraph,"",@"SHT_CUDA_CALLGRAPH"
	.align	4
	.sectionentsize	8
	.align		4
        /*0000*/ 	.word	0x00000000
	.align		4
        /*0004*/ 	.word	0xffffffff
	.align		4
        /*0008*/ 	.word	0x00000000
	.align		4
        /*000c*/ 	.word	0xfffffffe
	.align		4
        /*0010*/ 	.word	0x00000000
	.align		4
        /*0014*/ 	.word	0xfffffffd
	.align		4
        /*0018*/ 	.word	0x00000000
	.align		4
        /*001c*/ 	.word	0xfffffffc


//--------------------- .text._Z11perm_kernelPdyS_S_yiyy --------------------------
	.section	.text._Z11perm_kernelPdyS_S_yiyy,"ax",@progbits
	.align	128
        .global         _Z11perm_kernelPdyS_S_yiyy
        .type           _Z11perm_kernelPdyS_S_yiyy,@function
        .size           _Z11perm_kernelPdyS_S_yiyy,(.L_x_38 - _Z11perm_kernelPdyS_S_yiyy)
        .other          _Z11perm_kernelPdyS_S_yiyy,@"STO_CUDA_ENTRY STV_DEFAULT"
_Z11perm_kernelPdyS_S_yiyy:
.text._Z11perm_kernelPdyS_S_yiyy:
[----:B------:R-:W-:Y:S01]  /*0000*/  LDC R1, c[0x0][0x37c] ;  /* 0x0000df00ff017b82 */ /* 0x000fe20000000800 */
[----:B------:R-:W0:Y:S07]  /*0010*/  S2R R0, SR_TID.X ;  /* 0x0000000000007919 */ /* 0x000e2e0000002100 */
[----:B------:R-:W0:Y:S01]  /*0020*/  S2UR UR4, SR_CTAID.X ;  /* 0x00000000000479c3 */ /* 0x000e220000002500 */
[----:B------:R-:W1:Y:S01]  /*0030*/  LDCU.64 UR6, c[0x0][0x388] ;  /* 0x00007100ff0677ac */ /* 0x000e620008000a00 */
[----:B------:R-:W-:Y:S01]  /*0040*/  BSSY.RECONVERGENT B0, `(.L_x_0) ;  /* 0x000017a000007945 */ /* 0x000fe20003800200 */
[----:B------:R-:W-:-:S05]  /*0050*/  CS2R R14, SRZ ;  /* 0x00000000000e7805 */ /* 0x000fca000001ff00 */
[----:B------:R-:W0:Y:S02]  /*0060*/  LDC R3, c[0x0][0x360] ;  /* 0x0000d800ff037b82 */ /* 0x000e240000000800 */
[----:B0-----:R-:W-:Y:S01]  /*0070*/  IMAD R0, R3, UR4, R0 ;  /* 0x0000000403007c24 */ /* 0x001fe2000f8e0200 */
[----:B------:R-:W0:Y:S03]  /*0080*/  LDCU.64 UR4, c[0x0][0x3a0] ;  /* 0x00007400ff0477ac */ /* 0x000e260008000a00 */
[----:B-1----:R-:W-:-:S04]  /*0090*/  IMAD.WIDE.U32 R8, R0, UR6, RZ ;  /* 0x0000000600087c25 */ /* 0x002fc8000f8e00ff */
[----:B------:R-:W-:Y:S01]  /*00a0*/  IMAD R16, R0, UR7, R9 ;  /* 0x0000000700107c24 */ /* 0x000fe2000f8e0209 */
[----:B------:R-:W-:-:S04]  /*00b0*/  IADD3 R5, P0, PT, R8, 0x1, RZ ;  /* 0x0000000108057810 */ /* 0x000fc80007f1e0ff */
[----:B------:R-:W-:Y:S01]  /*00c0*/  IADD3 R2, P1, PT, R5, UR6, RZ ;  /* 0x0000000605027c10 */ /* 0x000fe2000ff3e0ff */
[----:B------:R-:W-:-:S05]  /*00d0*/  IMAD.X R4, RZ, RZ, R16, P0 ;  /* 0x000000ffff047224 */ /* 0x000fca00000e0610 */
[----:B------:R-:W-:Y:S01]  /*00e0*/  IADD3.X R3, PT, PT, R4, UR7, RZ, P1, !PT ;  /* 0x0000000704037c10 */ /* 0x000fe20008ffe4ff */
[----:B------:R-:W1:Y:S01]  /*00f0*/  LDCU.64 UR6, c[0x0][0x358] ;  /* 0x00006b00ff0677ac */ /* 0x000e620008000a00 */
[----:B0-----:R-:W-:-:S04]  /*0100*/  ISETP.LT.U32.AND P0, PT, R2, UR4, PT ;  /* 0x0000000402007c0c */ /* 0x001fc8000bf01070 */
[----:B------:R-:W-:-:S04]  /*0110*/  ISETP.LT.U32.AND.EX P0, PT, R3, UR5, PT, P0 ;  /* 0x0000000503007c0c */ /* 0x000fc8000bf01100 */
[----:B------:R-:W-:Y:S02]  /*0120*/  SEL R2, R2, UR4, P0 ;  /* 0x0000000402027c07 */ /* 0x000fe40008000000 */
[----:B------:R-:W-:Y:S02]  /*0130*/  SEL R3, R3, UR5, P0 ;  /* 0x0000000503037c07 */ /* 0x000fe40008000000 */
[----:B------:R-:W-:-:S04]  /*0140*/  ISETP.GT.U32.AND P0, PT, R2, R5, PT ;  /* 0x000000050200720c */ /* 0x000fc80003f04070 */
[----:B------:R-:W-:-:S13]  /*0150*/  ISETP.GT.U32.AND.EX P0, PT, R3, R4, PT, P0 ;  /* 0x000000040300720c */ /* 0x000fda0003f04100 */
[----:B-1----:R-:W-:Y:S05]  /*0160*/  @!P0 BRA `(.L_x_1) ;  /* 0x00000014009c8947 */ /* 0x002fea0003800000 */
[----:B------:R-:W0:Y:S01]  /*0170*/  LDC R10, c[0x0][0x3a8] ;  /* 0x0000ea00ff0a7b82 */ /* 0x000e220000000800 */
[----:B------:R-:W-:-:S04]  /*0180*/  LOP3.LUT R6, R8, 0x1, RZ, 0xc0, !PT ;  /* 0x0000000108067812 */ /* 0x000fc800078ec0ff */
[----:B------:R-:W-:-:S03]  /*0190*/  ISETP.NE.U32.AND P0, PT, R6, 0x1, PT ;  /* 0x000000010600780c */ /* 0x000fc60003f05070 */
[----:B------:R-:W1:Y:S01]  /*01a0*/  LDC.64 R14, c[0x0][0x3b0] ;  /* 0x0000ec00ff0e7b82 */ /* 0x000e620000000a00 */
[----:B------:R-:W-:-:S07]  /*01b0*/  ISETP.NE.U32.AND.EX P0, PT, RZ, RZ, PT, P0 ;  /* 0x000000ffff00720c */ /* 0x000fce0003f05100 */
[----:B------:R-:W1:Y:S01]  /*01c0*/  LDC.64 R12, c[0x0][0x3b8] ;  /* 0x0000ee00ff0c7b82 */ /* 0x000e620000000a00 */
[----:B0-----:R-:W-:Y:S01]  /*01d0*/  ISETP.GE.AND P1, PT, R10, 0x1, PT ;  /* 0x000000010a00780c */ /* 0x001fe20003f26270 */
[----:B-1----:R-:W-:-:S04]  /*01e0*/  IMAD R6, R13, R14, RZ ;  /* 0x0000000e0d067224 */ /* 0x002fc800078e02ff */
[C---:B------:R-:W-:Y:S02]  /*01f0*/  IMAD R11, R12.reuse, R15, R6 ;  /* 0x0000000f0c0b7224 */ /* 0x040fe400078e0206 */
[----:B------:R-:W-:Y:S02]  /*0200*/  IMAD.MOV.U32 R6, RZ, RZ, 0x1 ;  /* 0x00000001ff067424 */ /* 0x000fe400078e00ff */
[----:B------:R-:W-:-:S03]  /*0210*/  IMAD.WIDE.U32 R12, R12, R14, RZ ;  /* 0x0000000e0c0c7225 */ /* 0x000fc600078e00ff */
[----:B------:R-:W-:Y:S01]  /*0220*/  SEL R6, R6, 0xffffffff, P0 ;  /* 0xffffffff06067807 */ /* 0x000fe20000000000 */
[----:B------:R-:W-:Y:S06]  /*0230*/  @!P1 BRA `(.L_x_2) ;  /* 0x0000000c00b49947 */ /* 0x000fec0003800000 */
[----:B------:R-:W0:Y:S01]  /*0240*/  LDCU.64 UR4, c[0x0][0x380] ;  /* 0x00007000ff0477ac */ /* 0x000e220008000a00 */
[C---:B------:R-:W-:Y:S02]  /*0250*/  LOP3.LUT R7, R10.reuse, 0x7, RZ, 0xc0, !PT ;  /* 0x000000070a077812 */ /* 0x040fe400078ec0ff */
[----:B------:R-:W-:Y:S02]  /*0260*/  CS2R R14, SRZ ;  /* 0x00000000000e7805 */ /* 0x000fe4000001ff00 */
[----:B------:R-:W-:Y:S01]  /*0270*/  LOP3.LUT R9, R10, 0x7ffffff8, RZ, 0xc0, !PT ;  /* 0x7ffffff80a097812 */ /* 0x000fe200078ec0ff */
[----:B------:R-:W-:Y:S02]  /*0280*/  IMAD.SHL.U32 R10, R12, 0x8, RZ ;  /* 0x000000080c0a7824 */ /* 0x000fe400078e00ff */
[----:B------:R-:W-:Y:S02]  /*0290*/  VIADD R8, R7, 0xffffffff ;  /* 0xffffffff07087836 */ /* 0x000fe40000000000 */
[----:B------:R-:W-:-:S03]  /*02a0*/  IMAD.IADD R7, R13, 0x1, R11 ;  /* 0x000000010d077824 */ /* 0x000fc600078e020b */
[----:B------:R-:W-:Y:S02]  /*02b0*/  ISETP.GE.U32.AND P1, PT, R8, 0x3, PT ;  /* 0x000000030800780c */ /* 0x000fe40003f26070 */
[C-C-:B------:R-:W-:Y:S02]  /*02c0*/  SHF.L.U64.HI R11, R12.reuse, 0x3, R7.reuse ;  /* 0x000000030c0b7819 */ /* 0x140fe40000010207 */
[C-C-:B------:R-:W-:Y:S02]  /*02d0*/  SHF.L.U64.HI R38, R12.reuse, 0x4, R7.reuse ;  /* 0x000000040c267819 */ /* 0x140fe40000010207 */
[----:B------:R-:W-:Y:S02]  /*02e0*/  SHF.L.U64.HI R39, R12, 0x5, R7 ;  /* 0x000000050c277819 */ /* 0x000fe40000010207 */
[----:B0-----:R-:W-:-:S04]  /*02f0*/  LEA RZ, P0, R0, UR4, 0x3 ;  /* 0x0000000400ff7c11 */ /* 0x001fc8000f8018ff */
[----:B------:R-:W-:-:S09]  /*0300*/  LEA.HI.X R8, R0, UR5, RZ, 0x3, P0 ;  /* 0x0000000500087c11 */ /* 0x000fd200080f1cff */
.L_x_8:
[C---:B------:R-:W-:Y:S01]  /*0310*/  IADD3 R17, P0, PT, R5.reuse, -0x1, RZ ;  /* 0xffffffff05117810 */ /* 0x040fe20007f1e0ff */
[----:B------:R-:W0:Y:S01]  /*0320*/  LDCU UR8, c[0x0][0x3a8] ;  /* 0x00007500ff0877ac */ /* 0x000e220008000800 */
[--C-:B------:R-:W-:Y:S01]  /*0330*/  SHF.R.U64 R16, R5, 0x1, R4.reuse ;  /* 0x0000000105107819 */ /* 0x100fe20000001204 */
[----:B------:R-:W-:Y:S01]  /*0340*/  IMAD.MOV.U32 R41, RZ, RZ, RZ ;  /* 0x000000ffff297224 */ /* 0x000fe200078e00ff */
[----:B----4-:R-:W-:Y:S01]  /*0350*/  IADD3.X R19, PT, PT, R4, -0x1, RZ, P0, !PT ;  /* 0xffffffff04137810 */ /* 0x010fe200007fe4ff */
[----:B------:R-:W-:Y:S01]  /*0360*/  IMAD.MOV.U32 R22, RZ, RZ, 0x0 ;  /* 0x00000000ff167424 */ /* 0x000fe200078e00ff */
[----:B-1-3--:R-:W-:Y:S02]  /*0370*/  LOP3.LUT R21, R16, R5, RZ, 0x3c, !PT ;  /* 0x0000000510157212 */ /* 0x00afe400078e3cff */
[----:B------:R-:W-:Y:S02]  /*0380*/  SHF.R.U32.HI R23, RZ, 0x1, R4 ;  /* 0x00000001ff177819 */ /* 0x000fe40000011604 */
[----:B------:R-:W-:-:S02]  /*0390*/  SHF.R.U64 R16, R17, 0x1, R19 ;  /* 0x0000000111107819 */ /* 0x000fc40000001213 */
[----:B------:R-:W-:Y:S01]  /*03a0*/  LOP3.LUT R20, R23, R4, RZ, 0x3c, !PT ;  /* 0x0000000417147212 */ /* 0x000fe200078e3cff */
[----:B------:R-:W-:Y:S01]  /*03b0*/  IMAD.MOV.U32 R23, RZ, RZ, 0x3ff00000 ;  /* 0x3ff00000ff177424 */ /* 0x000fe200078e00ff */
[----:B------:R-:W-:Y:S02]  /*03c0*/  SHF.R.U32.HI R18, RZ, 0x1, R19 ;  /* 0x00000001ff127819 */ /* 0x000fe40000011613 */
[----:B------:R-:W-:Y:S02]  /*03d0*/  LOP3.LUT R16, R21, R16, R17, 0x96, !PT ;  /* 0x0000001015107212 */ /* 0x000fe400078e9611 */
[----:B------:R-:W-:Y:S01]  /*03e0*/  LOP3.LUT R18, R20, R18, R19, 0x96, !PT ;  /* 0x0000001214127212 */ /* 0x000fe200078e9613 */
[----:B0-----:R-:W-:Y:S01]  /*03f0*/  UISETP.GE.U32.AND UP0, UPT, UR8, 0x8, UPT ;  /* 0x000000080800788c */ /* 0x001fe2000bf06070 */
[----:B------:R-:W-:-:S05]  /*0400*/  IADD3 R17, P0, PT, RZ, -R16, RZ ;  /* 0x80000010ff117210 */ /* 0x000fca0007f1e0ff */
[----:B------:R-:W-:-:S05]  /*0410*/  IMAD.X R19, RZ, RZ, ~R18, P0 ;  /* 0x000000ffff137224 */ /* 0x000fca00000e0e12 */
[----:B------:R-:W-:-:S04]  /*0420*/  LOP3.LUT R18, R18, R19, RZ, 0xc0, !PT ;  /* 0x0000001312127212 */ /* 0x000fc800078ec0ff */
[----:B------:R-:W-:-:S13]  /*0430*/  ISETP.NE.U32.AND P0, PT, R18, RZ, PT ;  /* 0x000000ff1200720c */ /* 0x000fda0003f05070 */
[----:B------:R-:W-:-:S04]  /*0440*/  @!P0 LOP3.LUT R18, R16, R17, RZ, 0xc0, !PT ;  /* 0x0000001110128212 */ /* 0x000fc800078ec0ff */
[----:B------:R-:W0:Y:S02]  /*0450*/  FLO.U32 R16, R18 ;  /* 0x0000001200107300 */ /* 0x000e2400000e0000 */
[C---:B0-----:R-:W-:Y:S02]  /*0460*/  IADD3 R17, PT, PT, -R16.reuse, 0x1f, RZ ;  /* 0x0000001f10117810 */ /* 0x041fe40007ffe1ff */
[----:B------:R-:W-:-:S03]  /*0470*/  IADD3 R16, PT, PT, -R16, 0x3f, RZ ;  /* 0x0000003f10107810 */ /* 0x000fc60007ffe1ff */
[----:B------:R-:W-:-:S05]  /*0480*/  @P0 IMAD.MOV R16, RZ, RZ, R17 ;  /* 0x000000ffff100224 */ /* 0x000fca00078e0211 */
[----:B------:R-:W-:Y:S01]  /*0490*/  SHF.L.U64.HI R17, R21, R16, R20 ;  /* 0x0000001015117219 */ /* 0x000fe20000010214 */
[----:B------:R-:W-:Y:S01]  /*04a0*/  IMAD.MOV.U32 R20, RZ, RZ, 0x1 ;  /* 0x00000001ff147424 */ /* 0x000fe200078e00ff */
[----:B------:R-:W-:Y:S02]  /*04b0*/  IADD3 R19, P2, PT, -R16, 0x3f, RZ ;  /* 0x0000003f10137810 */ /* 0x000fe40007f5e1ff */
[----:B------:R-:W-:-:S03]  /*04c0*/  LOP3.LUT P0, RZ, R17, 0x80000000, RZ, 0xc0, !PT ;  /* 0x8000000011ff7812 */ /* 0x000fc6000780c0ff */
[----:B------:R-:W-:Y:S01]  /*04d0*/  IMAD.X R25, RZ, RZ, -0x1, P2 ;  /* 0xffffffffff197424 */ /* 0x000fe200010e06ff */
[----:B------:R-:W-:Y:S01]  /*04e0*/  SEL R16, R20, 0xffffffff, P0 ;  /* 0xffffffff14107807 */ /* 0x000fe20000000000 */
[----:B------:R-:W-:Y:S01]  /*04f0*/  IMAD.WIDE.U32 R18, R19, UR8, RZ ;  /* 0x0000000813127c25 */ /* 0x000fe2000f8e00ff */
[----:B------:R-:W-:-:S03]  /*0500*/  SEL R17, RZ, 0xffffffff, P0 ;  /* 0xffffffffff117807 */ /* 0x000fc60000000000 */
[----:B------:R-:W-:-:S03]  /*0510*/  IMAD R21, R25, UR8, RZ ;  /* 0x0000000819157c24 */ /* 0x000fc6000f8e02ff */
[----:B------:R-:W0:Y:S01]  /*0520*/  I2F.F64.S64 R16, R16 ;  /* 0x0000001000107312 */ /* 0x000e220000301c00 */
[----:B------:R-:W-:Y:S01]  /*0530*/  IMAD.IADD R40, R19, 0x1, R21 ;  /* 0x0000000113287824 */ /* 0x000fe200078e0215 */
[----:B--2---:R-:W-:Y:S06]  /*0540*/  BRA.U !UP0, `(.L_x_3) ;  /* 0x0000000508447547 */ /* 0x004fec000b800000 */
[----:B------:R-:W1:Y:S01]  /*0550*/  LDCU.64 UR4, c[0x0][0x398] ;  /* 0x00007300ff0477ac */ /* 0x000e620008000a00 */
[----:B------:R-:W-:Y:S02]  /*0560*/  IMAD R21, R25, UR8, R19 ;  /* 0x0000000819157c24 */ /* 0x000fe4000f8e0213 */
[----:B------:R-:W-:Y:S01]  /*0570*/  IMAD.MOV R41, RZ, RZ, -R9 ;  /* 0x000000ffff297224 */ /* 0x000fe200078e0a09 */
[----:B------:R-:W2:Y:S01]  /*0580*/  LDCU UR9, c[0x0][0x380] ;  /* 0x00007000ff0977ac */ /* 0x000ea20008000800 */
[----:B------:R-:W-:Y:S02]  /*0590*/  IMAD.MOV.U32 R42, RZ, RZ, R8 ;  /* 0x000000ffff2a7224 */ /* 0x000fe400078e0008 */
[----:B------:R-:W-:Y:S02]  /*05a0*/  IMAD.MOV.U32 R22, RZ, RZ, 0x0 ;  /* 0x00000000ff167424 */ /* 0x000fe400078e00ff */
[----:B------:R-:W-:Y:S01]  /*05b0*/  IMAD.MOV.U32 R23, RZ, RZ, 0x3ff00000 ;  /* 0x3ff00000ff177424 */ /* 0x000fe200078e00ff */
[----:B-1----:R-:W-:-:S04]  /*05c0*/  LEA R20, P0, R18, UR4, 0x3 ;  /* 0x0000000412147c11 */ /* 0x002fc8000f8018ff */
[----:B------:R-:W-:Y:S02]  /*05d0*/  IADD3 R20, P2, PT, R20, 0x20, RZ ;  /* 0x0000002014147810 */ /* 0x000fe40007f5e0ff */
[----:B------:R-:W-:Y:S02]  /*05e0*/  LEA.HI.X R21, R18, UR5, R21, 0x3, P0 ;  /* 0x0000000512157c11 */ /* 0x000fe400080f1c15 */
[----:B--2---:R-:W-:-:S03]  /*05f0*/  LEA R43, R0, UR9, 0x3 ;  /* 0x00000009002b7c11 */ /* 0x004fc6000f8e18ff */
[----:B------:R-:W-:-:S07]  /*0600*/  IMAD.X R21, RZ, RZ, R21, P2 ;  /* 0x000000ffff157224 */ /* 0x000fce00010e0615 */
.L_x_4:
[----:B--2---:R-:W-:Y:S01]  /*0610*/  IMAD.MOV.U32 R30, RZ, RZ, R43 ;  /* 0x000000ffff1e7224 */ /* 0x004fe200078e002b */
[----:B------:R-:W0:Y:S01]  /*0620*/  LDG.E.64 R24, desc[UR6][R20.64+-0x20] ;  /* 0xffffe00614187981 */ /* 0x000e22000c1e1b00 */
[----:B------:R-:W-:-:S05]  /*0630*/  IMAD.MOV.U32 R31, RZ, RZ, R42 ;  /* 0x000000ffff1f7224 */ /* 0x000fca00078e002a */
[----:B------:R-:W0:Y:S01]  /*0640*/  LDG.E.64 R26, desc[UR6][R30.64] ;  /* 0x000000061e1a7981 */ /* 0x000e22000c1e1b00 */
[----:B------:R-:W-:-:S05]  /*0650*/  IADD3 R34, P0, PT, R43, R10, RZ ;  /* 0x0000000a2b227210 */ /* 0x000fca0007f1e0ff */
[----:B------:R-:W-:Y:S01]  /*0660*/  IMAD.X R35, R42, 0x1, R11, P0 ;  /* 0x000000012a237824 */ /* 0x000fe200000e060b */
[----:B0-----:R-:W-:-:S07]  /*0670*/  DFMA R26, R16, R24, R26 ;  /* 0x00000018101a722b */ /* 0x001fce000000001a */
[----:B------:R0:W-:Y:S04]  /*0680*/  STG.E.64 desc[UR6][R30.64], R26 ;  /* 0x0000001a1e007986 */ /* 0x0001e8000c101b06 */
[----:B------:R-:W2:Y:S04]  /*0690*/  LDG.E.64 R24, desc[UR6][R20.64+-0x18] ;  /* 0xffffe80614187981 */ /* 0x000ea8000c1e1b00 */
[----:B------:R-:W2:Y:S01]  /*06a0*/  LDG.E.64 R32, desc[UR6][R34.64] ;  /* 0x0000000622207981 */ /* 0x000ea2000c1e1b00 */
[----:B------:R-:W-:-:S05]  /*06b0*/  LEA R44, P0, R12, R43, 0x4 ;  /* 0x0000002b0c2c7211 */ /* 0x000fca00078020ff */
[----:B------:R-:W-:Y:S01]  /*06c0*/  IMAD.X R45, R42, 0x1, R38, P0 ;  /* 0x000000012a2d7824 */ /* 0x000fe200000e0626 */
[----:B--2---:R-:W-:-:S07]  /*06d0*/  DFMA R32, R16, R24, R32 ;  /* 0x000000181020722b */ /* 0x004fce0000000020 */
[----:B------:R1:W-:Y:S04]  /*06e0*/  STG.E.64 desc[UR6][R34.64], R32 ;  /* 0x0000002022007986 */ /* 0x0003e8000c101b06 */
[----:B------:R-:W2:Y:S04]  /*06f0*/  LDG.E.64 R24, desc[UR6][R20.64+-0x10] ;  /* 0xfffff00614187981 */ /* 0x000ea8000c1e1b00 */
[----:B------:R-:W2:Y:S01]  /*0700*/  LDG.E.64 R28, desc[UR6][R44.64] ;  /* 0x000000062c1c7981 */ /* 0x000ea2000c1e1b00 */
[----:B------:R-:W-:Y:S01]  /*0710*/  IMAD.WIDE.U32 R36, R12, 0x18, R30 ;  /* 0x000000180c247825 */ /* 0x000fe200078e001e */
[----:B------:R-:W-:-:S02]  /*0720*/  DMUL R22, R26, R22 ;  /* 0x000000161a167228 */ /* 0x000fc40000000000 */
[----:B--2---:R-:W-:Y:S01]  /*0730*/  DFMA R28, R16, R24, R28 ;  /* 0x00000018101c722b */ /* 0x004fe2000000001c */
[----:B------:R-:W-:-:S04]  /*0740*/  IMAD R25, R7, 0x18, RZ ;  /* 0x0000001807197824 */ /* 0x000fc800078e02ff */
[----:B------:R-:W-:Y:S02]  /*0750*/  IMAD.IADD R37, R37, 0x1, R25 ;  /* 0x0000000125257824 */ /* 0x000fe400078e0219 */
[----:B------:R2:W-:Y:S04]  /*0760*/  STG.E.64 desc[UR6][R44.64], R28 ;  /* 0x0000001c2c007986 */ /* 0x0005e8000c101b06 */
[----:B0-----:R-:W3:Y:S04]  /*0770*/  LDG.E.64 R26, desc[UR6][R20.64+-0x8] ;  /* 0xfffff806141a7981 */ /* 0x001ee8000c1e1b00 */
[----:B------:R-:W3:Y:S01]  /*0780*/  LDG.E.64 R24, desc[UR6][R36.64] ;  /* 0x0000000624187981 */ /* 0x000ee2000c1e1b00 */
[----:B-1----:R-:W-:Y:S01]  /*0790*/  LEA R34, P0, R12, R43, 0x5 ;  /* 0x0000002b0c227211 */ /* 0x002fe200078028ff */
[----:B------:R-:W-:-:S04]  /*07a0*/  DMUL R32, R22, R32 ;  /* 0x0000002016207228 */ /* 0x000fc80000000000 */
[----:B------:R-:W-:Y:S01]  /*07b0*/  IMAD.X R35, R42, 0x1, R39, P0 ;  /* 0x000000012a237824 */ /* 0x000fe200000e0627 */
[----:B---3--:R-:W-:-:S07]  /*07c0*/  DFMA R24, R16, R26, R24 ;  /* 0x0000001a1018722b */ /* 0x008fce0000000018 */
[----:B------:R0:W-:Y:S04]  /*07d0*/  STG.E.64 desc[UR6][R36.64], R24 ;  /* 0x0000001824007986 */ /* 0x0001e8000c101b06 */
[----:B------:R-:W3:Y:S04]  /*07e0*/  LDG.E.64 R26, desc[UR6][R20.64] ;  /* 0x00000006141a7981 */ /* 0x000ee8000c1e1b00 */
[----:B------:R-:W3:Y:S01]  /*07f0*/  LDG.E.64 R22, desc[UR6][R34.64] ;  /* 0x0000000622167981 */ /* 0x000ee2000c1e1b00 */
[----:B--2---:R-:W-:Y:S01]  /*0800*/  IMAD.WIDE.U32 R44, R12, 0x28, R30 ;  /* 0x000000280c2c7825 */ /* 0x004fe200078e001e */
[----:B------:R-:W-:-:S02]  /*0810*/  DMUL R32, R32, R28 ;  /* 0x0000001c20207228 */ /* 0x000fc40000000000 */
[----:B---3--:R-:W-:Y:S01]  /*0820*/  DFMA R22, R16, R26, R22 ;  /* 0x0000001a1016722b */ /* 0x008fe20000000016 */
[----:B------:R-:W-:-:S04]  /*0830*/  IMAD R27, R7, 0x28, RZ ;  /* 0x00000028071b7824 */ /* 0x000fc800078e02ff */
[----:B------:R-:W-:Y:S02]  /*0840*/  IMAD.IADD R45, R45, 0x1, R27 ;  /* 0x000000012d2d7824 */ /* 0x000fe400078e021b */
[----:B------:R1:W-:Y:S04]  /*0850*/  STG.E.64 desc[UR6][R34.64], R22 ;  /* 0x0000001622007986 */ /* 0x0003e8000c101b06 */
[----:B------:R-:W2:Y:S04]  /*0860*/  LDG.E.64 R28, desc[UR6][R20.64+0x8] ;  /* 0x00000806141c7981 */ /* 0x000ea8000c1e1b00 */
[----:B------:R-:W2:Y:S01]  /*0870*/  LDG.E.64 R26, desc[UR6][R44.64] ;  /* 0x000000062c1a7981 */ /* 0x000ea2000c1e1b00 */
[----:B0-----:R-:W-:Y:S01]  /*0880*/  IMAD.WIDE.U32 R36, R12, 0x30, R30 ;  /* 0x000000300c247825 */ /* 0x001fe200078e001e */
[----:B------:R-:W-:-:S02]  /*0890*/  DMUL R24, R32, R24 ;  /* 0x0000001820187228 */ /* 0x000fc40000000000 */
[----:B--2---:R-:W-:Y:S01]  /*08a0*/  DFMA R26, R16, R28, R26 ;  /* 0x0000001c101a722b */ /* 0x004fe2000000001a */
[----:B------:R-:W-:-:S04]  /*08b0*/  IMAD R29, R7, 0x30, RZ ;  /* 0x00000030071d7824 */ /* 0x000fc800078e02ff */
[----:B------:R-:W-:Y:S02]  /*08c0*/  IMAD.IADD R37, R37, 0x1, R29 ;  /* 0x0000000125257824 */ /* 0x000fe400078e021d */
[----:B------:R0:W-:Y:S04]  /*08d0*/  STG.E.64 desc[UR6][R44.64], R26 ;  /* 0x0000001a2c007986 */ /* 0x0001e8000c101b06 */
[----:B------:R-:W2:Y:S04]  /*08e0*/  LDG.E.64 R32, desc[UR6][R20.64+0x10] ;  /* 0x0000100614207981 */ /* 0x000ea8000c1e1b00 */
[----:B------:R-:W2:Y:S01]  /*08f0*/  LDG.E.64 R28, desc[UR6][R36.64] ;  /* 0x00000006241c7981 */ /* 0x000ea2000c1e1b00 */
[----:B------:R-:W-:Y:S01]  /*0900*/  IMAD.WIDE.U32 R30, R12, 0x38, R30 ;  /* 0x000000380c1e7825 */ /* 0x000fe200078e001e */
[----:B--2---:R-:W-:-:S03]  /*0910*/  DFMA R28, R16, R32, R28 ;  /* 0x00000020101c722b */ /* 0x004fc6000000001c */
[----:B------:R-:W-:-:S04]  /*0920*/  IMAD R33, R7, 0x38, RZ ;  /* 0x0000003807217824 */ /* 0x000fc800078e02ff */
[----:B------:R-:W-:Y:S01]  /*0930*/  IMAD.IADD R31, R31, 0x1, R33 ;  /* 0x000000011f1f7824 */ /* 0x000fe200078e0221 */
[----:B------:R2:W-:Y:S04]  /*0940*/  STG.E.64 desc[UR6][R36.64], R28 ;  /* 0x0000001c24007986 */ /* 0x0005e8000c101b06 */
[----:B------:R3:W4:Y:S04]  /*0950*/  LDG.E.64 R32, desc[UR6][R20.64+0x18] ;  /* 0x0000180614207981 */ /* 0x000728000c1e1b00 */
[----:B-1----:R-:W4:Y:S01]  /*0960*/  LDG.E.64 R34, desc[UR6][R30.64] ;  /* 0x000000061e227981 */ /* 0x002f22000c1e1b00 */
[----:B------:R-:W-:Y:S01]  /*0970*/  DMUL R24, R24, R22 ;  /* 0x0000001618187228 */ /* 0x000fe20000000000 */
[----:B------:R-:W-:-:S07]  /*0980*/  VIADD R41, R41, 0x8 ;  /* 0x0000000829297836 */ /* 0x000fce0000000000 */
[----:B------:R-:W-:Y:S01]  /*0990*/  DMUL R24, R24, R26 ;  /* 0x0000001a18187228 */ /* 0x000fe20000000000 */
[----:B------:R-:W-:Y:S02]  /*09a0*/  ISETP.NE.AND P0, PT, R41, RZ, PT ;  /* 0x000000ff2900720c */ /* 0x000fe40003f05270 */
[----:B------:R-:W-:-:S05]  /*09b0*/  LEA R43, P2, R12, R43, 0x6 ;  /* 0x0000002b0c2b7211 */ /* 0x000fca00078430ff */
[----:B------:R-:W-:Y:S01]  /*09c0*/  DMUL R24, R24, R28 ;  /* 0x0000001c18187228 */ /* 0x000fe20000000000 */
[----:B---3--:R-:W-:Y:S02]  /*09d0*/  IADD3 R20, P3, PT, R20, 0x40, RZ ;  /* 0x0000004014147810 */ /* 0x008fe40007f7e0ff */
[----:B0-----:R-:W-:-:S03]  /*09e0*/  SHF.L.U64.HI R27, R12, 0x6, R7 ;  /* 0x000000060c1b7819 */ /* 0x001fc60000010207 */
[----:B------:R-:W-:Y:S02]  /*09f0*/  IMAD.X R21, RZ, RZ, R21, P3 ;  /* 0x000000ffff157224 */ /* 0x000fe400018e0615 */
[----:B------:R-:W-:Y:S01]  /*0a00*/  IMAD.X R42, R42, 0x1, R27, P2 ;  /* 0x000000012a2a7824 */ /* 0x000fe200010e061b */
[----:B----4-:R-:W-:-:S07]  /*0a10*/  DFMA R32, R16, R32, R34 ;  /* 0x000000201020722b */ /* 0x010fce0000000022 */
[----:B------:R2:W-:Y:S01]  /*0a20*/  STG.E.64 desc[UR6][R30.64], R32 ;  /* 0x000000201e007986 */ /* 0x0005e2000c101b06 */
[----:B------:R-:W-:Y:S01]  /*0a30*/  DMUL R22, R24, R32 ;  /* 0x0000002018167228 */ /* 0x000fe20000000000 */
[----:B------:R-:W-:Y:S10]  /*0a40*/  @P0 BRA `(.L_x_4) ;  /* 0xfffffff800f00947 */ /* 0x000ff4000383ffff */
[----:B------:R-:W-:-:S07]  /*0a50*/  IMAD.MOV.U32 R41, RZ, RZ, R9 ;  /* 0x000000ffff297224 */ /* 0x000fce00078e0009 */
.L_x_3:
[----:B------:R-:W1:Y:S02]  /*0a60*/  LDCU UR4, c[0x0][0x3a8] ;  /* 0x00007500ff0477ac */ /* 0x000e640008000800 */
[----:B-1----:R-:W-:-:S04]  /*0a70*/  ULOP3.LUT UR4, UR4, 0x7, URZ, 0xc0, !UPT ;  /* 0x0000000704047892 */ /* 0x002fc8000f8ec0ff */
[----:B------:R-:W-:-:S09]  /*0a80*/  UISETP.NE.AND UP0, UPT, UR4, URZ, UPT ;  /* 0x000000ff0400728c */ /* 0x000fd2000bf05270 */
[----:B------:R-:W-:Y:S05]  /*0a90*/  BRA.U !UP0, `(.L_x_5) ;  /* 0x0000000508787547 */ /* 0x000fea000b800000 */
[----:B------:R-:W1:Y:S02]  /*0aa0*/  LDCU UR4, c[0x0][0x3a8] ;  /* 0x00007500ff0477ac */ /* 0x000e640008000800 */
[----:B-1----:R-:W-:-:S04]  /*0ab0*/  ULOP3.LUT UR4, UR4, 0x3, URZ, 0xc0, !UPT ;  /* 0x0000000304047892 */ /* 0x002fc8000f8ec0ff */
[----:B------:R-:W-:Y:S01]  /*0ac0*/  UISETP.NE.AND UP0, UPT, UR4, URZ, UPT ;  /* 0x000000ff0400728c */ /* 0x000fe2000bf05270 */
[----:B------:R-:W-:Y:S10]  /*0ad0*/  @!P1 BRA `(.L_x_6) ;  /* 0x0000000000a09947 */ /* 0x000ff40003800000 */
[----:B------:R-:W1:Y:S01]  /*0ae0*/  LDCU.64 UR8, c[0x0][0x398] ;  /* 0x00007300ff0877ac */ /* 0x000e620008000a00 */
[----:B------:R-:W-:Y:S01]  /*0af0*/  IMAD.MOV.U32 R20, RZ, RZ, R0 ;  /* 0x000000ffff147224 */ /* 0x000fe200078e0000 */
[----:B------:R-:W-:Y:S01]  /*0b00*/  IADD3 R24, P0, PT, R41, R18, RZ ;  /* 0x0000001229187210 */ /* 0x000fe20007f1e0ff */
[----:B------:R-:W-:Y:S01]  /*0b10*/  IMAD.MOV.U32 R21, RZ, RZ, RZ ;  /* 0x000000ffff157224 */ /* 0x000fe200078e00ff */
[----:B------:R-:W2:Y:S01]  /*0b20*/  LDCU.64 UR10, c[0x0][0x380] ;  /* 0x00007000ff0a77ac */ /* 0x000ea20008000a00 */
[----:B------:R-:W-:Y:S02]  /*0b30*/  IMAD R27, R7, R41, RZ ;  /* 0x00000029071b7224 */ /* 0x000fe400078e02ff */
[----:B------:R-:W-:-:S04]  /*0b40*/  IMAD.WIDE.U32 R20, R41, R12, R20 ;  /* 0x0000000c29147225 */ /* 0x000fc800078e0014 */
[----:B------:R-:W-:Y:S02]  /*0b50*/  IMAD.X R25, RZ, RZ, R40, P0 ;  /* 0x000000ffff197224 */ /* 0x000fe400000e0628 */
[----:B------:R-:W-:Y:S01]  /*0b60*/  IMAD.IADD R21, R21, 0x1, R27 ;  /* 0x0000000115157824 */ /* 0x000fe200078e021b */
[----:B-1----:R-:W-:Y:S02]  /*0b70*/  LEA R34, P0, R24, UR8, 0x3 ;  /* 0x0000000818227c11 */ /* 0x002fe4000f8018ff */
[----:B--2---:R-:W-:Y:S02]  /*0b80*/  LEA R36, P2, R20, UR10, 0x3 ;  /* 0x0000000a14247c11 */ /* 0x004fe4000f8418ff */
[----:B------:R-:W-:Y:S02]  /*0b90*/  LEA.HI.X R35, R24, UR9, R25, 0x3, P0 ;  /* 0x0000000918237c11 */ /* 0x000fe400080f1c19 */
[----:B------:R-:W-:-:S03]  /*0ba0*/  LEA.HI.X R37, R20, UR11, R21, 0x3, P2 ;  /* 0x0000000b14257c11 */ /* 0x000fc600090f1c15 */
[----:B------:R-:W0:Y:S04]  /*0bb0*/  LDG.E.64 R20, desc[UR6][R34.64] ;  /* 0x0000000622147981 */ /* 0x000e28000c1e1b00 */
[----:B------:R-:W0:Y:S01]  /*0bc0*/  LDG.E.64 R32, desc[UR6][R36.64] ;  /* 0x0000000624207981 */ /* 0x000e22000c1e1b00 */
[----:B------:R-:W-:-:S05]  /*0bd0*/  IADD3 R42, P0, PT, R36, R10, RZ ;  /* 0x0000000a242a7210 */ /* 0x000fca0007f1e0ff */
[----:B------:R-:W-:Y:S01]  /*0be0*/  IMAD.X R43, R37, 0x1, R11, P0 ;  /* 0x00000001252b7824 */ /* 0x000fe200000e060b */
[----:B0-----:R-:W-:-:S07]  /*0bf0*/  DFMA R32, R16, R20, R32 ;  /* 0x000000141020722b */ /* 0x001fce0000000020 */
[----:B------:R0:W-:Y:S04]  /*0c00*/  STG.E.64 desc[UR6][R36.64], R32 ;  /* 0x0000002024007986 */ /* 0x0001e8000c101b06 */
[----:B------:R-:W2:Y:S04]  /*0c10*/  LDG.E.64 R24, desc[UR6][R34.64+0x8] ;  /* 0x0000080622187981 */ /* 0x000ea8000c1e1b00 */
[----:B------:R-:W2:Y:S01]  /*0c20*/  LDG.E.64 R30, desc[UR6][R42.64] ;  /* 0x000000062a1e7981 */ /* 0x000ea2000c1e1b00 */
[----:B------:R-:W-:-:S05]  /*0c30*/  IADD3 R20, P0, PT, R42, R10, RZ ;  /* 0x0000000a2a147210 */ /* 0x000fca0007f1e0ff */
[----:B------:R-:W-:Y:S01]  /*0c40*/  IMAD.X R21, R43, 0x1, R11, P0 ;  /* 0x000000012b157824 */ /* 0x000fe200000e060b */
[----:B--2---:R-:W-:-:S07]  /*0c50*/  DFMA R30, R16, R24, R30 ;  /* 0x00000018101e722b */ /* 0x004fce000000001e */
[----:B------:R1:W-:Y:S04]  /*0c60*/  STG.E.64 desc[UR6][R42.64], R30 ;  /* 0x0000001e2a007986 */ /* 0x0003e8000c101b06 */
[----:B------:R-:W2:Y:S04]  /*0c70*/  LDG.E.64 R28, desc[UR6][R34.64+0x10] ;  /* 0x00001006221c7981 */ /* 0x000ea8000c1e1b00 */
[----:B------:R-:W2:Y:S01]  /*0c80*/  LDG.E.64 R24, desc[UR6][R20.64] ;  /* 0x0000000614187981 */ /* 0x000ea2000c1e1b00 */
[----:B------:R-:W-:-:S05]  /*0c90*/  IADD3 R26, P0, PT, R20, R10, RZ ;  /* 0x0000000a141a7210 */ /* 0x000fca0007f1e0ff */
[----:B------:R-:W-:Y:S01]  /*0ca0*/  IMAD.X R27, R21, 0x1, R11, P0 ;  /* 0x00000001151b7824 */ /* 0x000fe200000e060b */
[----:B--2---:R-:W-:-:S07]  /*0cb0*/  DFMA R24, R16, R28, R24 ;  /* 0x0000001c1018722b */ /* 0x004fce0000000018 */
[----:B------:R1:W-:Y:S04]  /*0cc0*/  STG.E.64 desc[UR6][R20.64], R24 ;  /* 0x0000001814007986 */ /* 0x0003e8000c101b06 */
[----:B0-----:R-:W2:Y:S04]  /*0cd0*/  LDG.E.64 R36, desc[UR6][R34.64+0x18] ;  /* 0x0000180622247981 */ /* 0x001ea8000c1e1b00 */
[----:B------:R-:W2:Y:S01]  /*0ce0*/  LDG.E.64 R28, desc[UR6][R26.64] ;  /* 0x000000061a1c7981 */ /* 0x000ea2000c1e1b00 */
[----:B------:R-:W-:Y:S01]  /*0cf0*/  DMUL R22, R22, R32 ;  /* 0x0000002016167228 */ /* 0x000fe20000000000 */
[----:B------:R-:W-:-:S07]  /*0d00*/  VIADD R41, R41, 0x4 ;  /* 0x0000000429297836 */ /* 0x000fce0000000000 */
[----:B------:R-:W-:-:S08]  /*0d10*/  DMUL R22, R22, R30 ;  /* 0x0000001e16167228 */ /* 0x000fd00000000000 */
[----:B------:R-:W-:Y:S02]  /*0d20*/  DMUL R22, R22, R24 ;  /* 0x0000001816167228 */ /* 0x000fe40000000000 */
[----:B--2---:R-:W-:-:S07]  /*0d30*/  DFMA R28, R16, R36, R28 ;  /* 0x00000024101c722b */ /* 0x004fce000000001c */
[----:B------:R1:W-:Y:S01]  /*0d40*/  STG.E.64 desc[UR6][R26.64], R28 ;  /* 0x0000001c1a007986 */ /* 0x0003e2000c101b06 */
[----:B------:R-:W-:-:S11]  /*0d50*/  DMUL R22, R22, R28 ;  /* 0x0000001c16167228 */ /* 0x000fd60000000000 */
.L_x_6:
[----:B------:R-:W-:Y:S05]  /*0d60*/  BRA.U !UP0, `(.L_x_5) ;  /* 0x0000000108c47547 */ /* 0x000fea000b800000 */
[----:B------:R-:W3:Y:S01]  /*0d70*/  LDCU UR5, c[0x0][0x3a8] ;  /* 0x00007500ff0577ac */ /* 0x000ee20008000800 */
[----:B------:R-:W-:Y:S02]  /*0d80*/  UISETP.NE.AND UP0, UPT, UR4, 0x1, UPT ;  /* 0x000000010400788c */ /* 0x000fe4000bf05270 */
[----:B---3--:R-:W-:-:S07]  /*0d90*/  ULOP3.LUT UP1, URZ, UR5, 0x1, URZ, 0xc0, !UPT ;  /* 0x0000000105ff7892 */ /* 0x008fce000f82c0ff */
[----:B------:R-:W-:Y:S05]  /*0da0*/  BRA.U !UP0, `(.L_x_7) ;  /* 0x0000000108687547 */ /* 0x000fea000b800000 */
[----:B------:R-:W3:Y:S01]  /*0db0*/  LDCU.64 UR4, c[0x0][0x398] ;  /* 0x00007300ff0477ac */ /* 0x000ee20008000a00 */
[----:B-1----:R-:W-:Y:S01]  /*0dc0*/  IMAD.MOV.U32 R20, RZ, RZ, R0 ;  /* 0x000000ffff147224 */ /* 0x002fe200078e0000 */
[----:B------:R-:W-:Y:S01]  /*0dd0*/  IADD3 R27, P0, PT, R41, R18, RZ ;  /* 0x00000012291b7210 */ /* 0x000fe20007f1e0ff */
[----:B------:R-:W-:Y:S01]  /*0de0*/  IMAD.MOV.U32 R21, RZ, RZ, RZ ;  /* 0x000000ffff157224 */ /* 0x000fe200078e00ff */
[----:B------:R-:W1:Y:S01]  /*0df0*/  LDCU.64 UR8, c[0x0][0x380] ;  /* 0x00007000ff0877ac */ /* 0x000e620008000a00 */
[----:B--2---:R-:W-:Y:S02]  /*0e00*/  IMAD R29, R7, R41, RZ ;  /* 0x00000029071d7224 */ /* 0x004fe400078e02ff */
[----:B------:R-:W-:-:S04]  /*0e10*/  IMAD.WIDE.U32 R24, R41, R12, R20 ;  /* 0x0000000c29187225 */ /* 0x000fc800078e0014 */
[----:B------:R-:W-:Y:S02]  /*0e20*/  IMAD.X R28, RZ, RZ, R40, P0 ;  /* 0x000000ffff1c7224 */ /* 0x000fe400000e0628 */
[----:B------:R-:W-:Y:S01]  /*0e30*/  IMAD.IADD R29, R25, 0x1, R29 ;  /* 0x00000001191d7824 */ /* 0x000fe200078e021d */
[C---:B---3--:R-:W-:Y:S02]  /*0e40*/  LEA R26, P0, R27.reuse, UR4, 0x3 ;  /* 0x000000041b1a7c11 */ /* 0x048fe4000f8018ff */
[C---:B-1----:R-:W-:Y:S02]  /*0e50*/  LEA R20, P2, R24.reuse, UR8, 0x3 ;  /* 0x0000000818147c11 */ /* 0x042fe4000f8418ff */
        /* <DEDUP_REMOVED lines=10> */
[----:B------:R-:W-:Y:S01]  /*0f00*/  DMUL R22, R22, R28 ;  /* 0x0000001c16167228 */ /* 0x000fe20000000000 */
[----:B------:R-:W-:Y:S01]  /*0f10*/  VIADD R41, R41, 0x2 ;  /* 0x0000000229297836 */ /* 0x000fe20000000000 */
[----:B--2---:R-:W-:-:S07]  /*0f20*/  DFMA R30, R16, R32, R30 ;  /* 0x00000020101e722b */ /* 0x004fce000000001e */
[----:B------:R3:W-:Y:S01]  /*0f30*/  STG.E.64 desc[UR6][R24.64], R30 ;  /* 0x0000001e18007986 */ /* 0x0007e2000c101b06 */
[----:B------:R-:W-:-:S11]  /*0f40*/  DMUL R22, R22, R30 ;  /* 0x0000001e16167228 */ /* 0x000fd60000000000 */
.L_x_7:
[----:B------:R-:W-:Y:S05]  /*0f50*/  BRA.U !UP1, `(.L_x_5) ;  /* 0x0000000109487547 */ /* 0x000fea000b800000 */
[----:B------:R-:W4:Y:S01]  /*0f60*/  LDCU.64 UR4, c[0x0][0x398] ;  /* 0x00007300ff0477ac */ /* 0x000f220008000a00 */
[C---:B-1-3--:R-:W-:Y:S01]  /*0f70*/  IADD3 R25, P0, PT, R41.reuse, R18, RZ ;  /* 0x0000001229197210 */ /* 0x04afe20007f1e0ff */
[----:B------:R-:W-:Y:S01]  /*0f80*/  IMAD.MOV.U32 R18, RZ, RZ, R0 ;  /* 0x000000ffff127224 */ /* 0x000fe200078e0000 */
[----:B------:R-:W1:Y:S01]  /*0f90*/  LDCU.64 UR8, c[0x0][0x380] ;  /* 0x00007000ff0877ac */ /* 0x000e620008000a00 */
[----:B------:R-:W-:Y:S02]  /*0fa0*/  IMAD.MOV.U32 R19, RZ, RZ, RZ ;  /* 0x000000ffff137224 */ /* 0x000fe400078e00ff */
[----:B------:R-:W-:Y:S02]  /*0fb0*/  IMAD.X R40, RZ, RZ, R40, P0 ;  /* 0x000000ffff287224 */ /* 0x000fe400000e0628 */
[----:B------:R-:W-:-:S04]  /*0fc0*/  IMAD.WIDE.U32 R20, R41, R12, R18 ;  /* 0x0000000c29147225 */ /* 0x000fc800078e0012 */
[----:B------:R-:W-:-:S04]  /*0fd0*/  IMAD R19, R7, R41, RZ ;  /* 0x0000002907137224 */ /* 0x000fc800078e02ff */
[----:B------:R-:W-:Y:S01]  /*0fe0*/  IMAD.IADD R19, R21, 0x1, R19 ;  /* 0x0000000115137824 */ /* 0x000fe200078e0213 */
[C---:B----4-:R-:W-:Y:S02]  /*0ff0*/  LEA R24, P0, R25.reuse, UR4, 0x3 ;  /* 0x0000000419187c11 */ /* 0x050fe4000f8018ff */
[C---:B-1----:R-:W-:Y:S02]  /*1000*/  LEA R18, P2, R20.reuse, UR8, 0x3 ;  /* 0x0000000814127c11 */ /* 0x042fe4000f8418ff */
[----:B------:R-:W-:Y:S02]  /*1010*/  LEA.HI.X R25, R25, UR5, R40, 0x3, P0 ;  /* 0x0000000519197c11 */ /* 0x000fe400080f1c28 */
[----:B------:R-:W-:-:S04]  /*1020*/  LEA.HI.X R19, R20, UR9, R19, 0x3, P2 ;  /* 0x0000000914137c11 */ /* 0x000fc800090f1c13 */
[----:B------:R-:W0:Y:S04]  /*1030*/  LDG.E.64 R24, desc[UR6][R24.64] ;  /* 0x0000000618187981 */ /* 0x000e28000c1e1b00 */
[----:B------:R-:W0:Y:S02]  /*1040*/  LDG.E.64 R20, desc[UR6][R18.64] ;  /* 0x0000000612147981 */ /* 0x000e24000c1e1b00 */
[----:B0-----:R-:W-:-:S07]  /*1050*/  DFMA R20, R16, R24, R20 ;  /* 0x000000181014722b */ /* 0x001fce0000000014 */
[----:B------:R4:W-:Y:S01]  /*1060*/  STG.E.64 desc[UR6][R18.64], R20 ;  /* 0x0000001412007986 */ /* 0x0009e2000c101b06 */
[----:B------:R-:W-:-:S11]  /*1070*/  DMUL R22, R22, R20 ;  /* 0x0000001416167228 */ /* 0x000fd60000000000 */
.L_x_5:
[----:B------:R-:W-:Y:S01]  /*1080*/  IADD3 R5, P0, PT, R5, 0x1, RZ ;  /* 0x0000000105057810 */ /* 0x000fe20007f1e0ff */
[----:B------:R-:W-:-:S04]  /*1090*/  IMAD.MOV R6, RZ, RZ, -R6 ;  /* 0x000000ffff067224 */ /* 0x000fc800078e0a06 */
[----:B------:R-:W-:Y:S01]  /*10a0*/  IMAD.X R4, RZ, RZ, R4, P0 ;  /* 0x000000ffff047224 */ /* 0x000fe200000e0604 */
[----:B------:R-:W-:Y:S01]  /*10b0*/  ISETP.GE.U32.AND P0, PT, R5, R2, PT ;  /* 0x000000020500720c */ /* 0x000fe20003f06070 */
[----:B0-----:R-:W0:Y:S03]  /*10c0*/  I2F.F64 R16, R6 ;  /* 0x0000000600107312 */ /* 0x001e260000201c00 */
[----:B------:R-:W-:Y:S01]  /*10d0*/  ISETP.GE.U32.AND.EX P0, PT, R4, R3, PT, P0 ;  /* 0x000000030400720c */ /* 0x000fe20003f06100 */
[----:B0-----:R-:W-:-:S12]  /*10e0*/  DFMA R14, R16, R22, R14 ;  /* 0x00000016100e722b */ /* 0x001fd8000000000e */
[----:B------:R-:W-:Y:S05]  /*10f0*/  @!P0 BRA `(.L_x_8) ;  /* 0xfffffff000848947 */ /* 0x000fea000383ffff */
[----:B------:R-:W-:Y:S05]  /*1100*/  BRA `(.L_x_1) ;  /* 0x0000000400b47947 */ /* 0x000fea0003800000 */
.L_x_2:
[----:B------:R-:W-:Y:S01]  /*1110*/  IADD3 R7, P0, PT, R8, 0x2, RZ ;  /* 0x0000000208077810 */ /* 0x000fe20007f1e0ff */
[----:B------:R-:W-:Y:S01]  /*1120*/  BSSY.RECONVERGENT B1, `(.L_x_9) ;  /* 0x000001f000017945 */ /* 0x000fe20003800200 */
[----:B------:R-:W-:Y:S02]  /*1130*/  LOP3.LUT R11, RZ, R8, RZ, 0x33, !PT ;  /* 0x00000008ff0b7212 */ /* 0x000fe400078e33ff */
[----:B------:R-:W-:Y:S02]  /*1140*/  CS2R R14, SRZ ;  /* 0x00000000000e7805 */ /* 0x000fe4000001ff00 */
[----:B------:R-:W-:Y:S01]  /*1150*/  ISETP.GT.U32.AND P1, PT, R2, R7, PT ;  /* 0x000000070200720c */ /* 0x000fe20003f24070 */
[----:B------:R-:W-:-:S05]  /*1160*/  IMAD.X R0, RZ, RZ, R16, P0 ;  /* 0x000000ffff007224 */ /* 0x000fca00000e0610 */
[----:B------:R-:W-:-:S04]  /*1170*/  ISETP.GT.U32.AND.EX P1, PT, R3, R0, PT, P1 ;  /* 0x000000000300720c */ /* 0x000fc80003f24110 */
[----:B------:R-:W-:Y:S02]  /*1180*/  SEL R12, R2, R7, P1 ;  /* 0x00000007020c7207 */ /* 0x000fe40000800000 */
[----:B------:R-:W-:-:S03]  /*1190*/  SEL R13, R3, R0, P1 ;  /* 0x00000000030d7207 */ /* 0x000fc60000800000 */
[----:B------:R-:W-:-:S05]  /*11a0*/  IMAD.IADD R11, R11, 0x1, R12 ;  /* 0x000000010b0b7824 */ /* 0x000fca00078e020c */
[----:B------:R-:W-:-:S04]  /*11b0*/  LOP3.LUT R11, R11, 0x3, RZ, 0xc0, !PT ;  /* 0x000000030b0b7812 */ /* 0x000fc800078ec0ff */
[----:B------:R-:W-:-:S04]  /*11c0*/  ISETP.NE.U32.AND P0, PT, R11, RZ, PT ;  /* 0x000000ff0b00720c */ /* 0x000fc80003f05070 */
[----:B------:R-:W-:-:S13]  /*11d0*/  ISETP.NE.AND.EX P0, PT, RZ, RZ, PT, P0 ;  /* 0x000000ffff00720c */ /* 0x000fda0003f05300 */
[----:B------:R-:W-:Y:S05]  /*11e0*/  @!P0 BRA `(.L_x_10) ;  /* 0x0000000000488947 */ /* 0x000fea0003800000 */
[----:B------:R-:W-:Y:S01]  /*11f0*/  BSSY.RECONVERGENT B2, `(.L_x_11) ;  /* 0x000000f000027945 */ /* 0x000fe20003800200 */
[----:B------:R-:W-:Y:S01]  /*1200*/  IMAD.MOV.U32 R7, RZ, RZ, R5 ;  /* 0x000000ffff077224 */ /* 0x000fe200078e0005 */
[----:B------:R-:W-:Y:S01]  /*1210*/  CS2R R14, SRZ ;  /* 0x00000000000e7805 */ /* 0x000fe2000001ff00 */
[----:B------:R-:W-:-:S07]  /*1220*/  IMAD.MOV.U32 R10, RZ, RZ, R4 ;  /* 0x000000ffff0a7224 */ /* 0x000fce00078e0004 */
.L_x_12:
[----:B------:R-:W-:Y:S01]  /*1230*/  IADD3 R0, P1, PT, R7, -R8, RZ ;  /* 0x8000000807007210 */ /* 0x000fe20007f3e0ff */
[----:B------:R-:W-:-:S03]  /*1240*/  IMAD.MOV R6, RZ, RZ, -R6 ;  /* 0x000000ffff067224 */ /* 0x000fc600078e0a06 */
[----:B------:R-:W-:Y:S01]  /*1250*/  ISETP.NE.U32.AND P0, PT, R0, R11, PT ;  /* 0x0000000b0000720c */ /* 0x000fe20003f05070 */
[----:B------:R-:W-:Y:S01]  /*1260*/  IMAD.X R0, R10, 0x1, ~R16, P1 ;  /* 0x000000010a007824 */ /* 0x000fe200008e0e10 */
[----:B------:R-:W0:Y:S01]  /*1270*/  I2F.F64 R4, R6 ;  /* 0x0000000600047312 */ /* 0x000e220000201c00 */
[----:B------:R-:W-:-:S03]  /*1280*/  IADD3 R7, P1, PT, R7, 0x1, RZ ;  /* 0x0000000107077810 */ /* 0x000fc60007f3e0ff */
[----:B------:R-:W-:Y:S02]  /*1290*/  ISETP.NE.AND.EX P0, PT, R0, RZ, PT, P0 ;  /* 0x000000ff0000720c */ /* 0x000fe40003f05300 */
[----:B------:R-:W-:-:S04]  /*12a0*/  IMAD.X R0, RZ, RZ, R10, P1 ;  /* 0x000000ffff007224 */ /* 0x000fc800008e060a */
[----:B------:R-:W-:Y:S01]  /*12b0*/  IMAD.MOV.U32 R10, RZ, RZ, R0 ;  /* 0x000000ffff0a7224 */ /* 0x000fe200078e0000 */
[----:B0-----:R-:W-:-:S06]  /*12c0*/  DADD R14, R4, R14 ;  /* 0x00000000040e7229 */ /* 0x001fcc000000000e */
[----:B------:R-:W-:Y:S05]  /*12d0*/  @P0 BRA `(.L_x_12) ;  /* 0xfffffffc00d40947 */ /* 0x000fea000383ffff */
[----:B------:R-:W-:Y:S05]  /*12e0*/  BSYNC.RECONVERGENT B2 ;  /* 0x0000000000027941 */ /* 0x000fea0003800200 */
.L_x_11:
[----:B------:R-:W-:Y:S02]  /*12f0*/  IMAD.MOV.U32 R5, RZ, RZ, R7 ;  /* 0x000000ffff057224 */ /* 0x000fe400078e0007 */
[----:B------:R-:W-:-:S07]  /*1300*/  IMAD.MOV.U32 R4, RZ, RZ, R0 ;  /* 0x000000ffff047224 */ /* 0x000fce00078e0000 */
.L_x_10:
[----:B------:R-:W-:Y:S05]  /*1310*/  BSYNC.RECONVERGENT B1 ;  /* 0x0000000000017941 */ /* 0x000fea0003800200 */
.L_x_9:
[----:B------:R-:W-:-:S04]  /*1320*/  IADD3 R8, P0, P1, -R8, -0x2, R12 ;  /* 0xfffffffe08087810 */ /* 0x000fc8000791e10c */
[----:B------:R-:W-:Y:S02]  /*1330*/  IADD3.X R0, PT, PT, ~R16, -0x1, R13, P0, P1 ;  /* 0xffffffff10007810 */ /* 0x000fe400007e250d */
[----:B------:R-:W-:-:S04]  /*1340*/  ISETP.GE.U32.AND P0, PT, R8, 0x3, PT ;  /* 0x000000030800780c */ /* 0x000fc80003f06070 */
[----:B------:R-:W-:-:S13]  /*1350*/  ISETP.GE.U32.AND.EX P0, PT, R0, RZ, PT, P0 ;  /* 0x000000ff0000720c */ /* 0x000fda0003f06100 */
[----:B------:R-:W-:Y:S05]  /*1360*/  @!P0 BRA `(.L_x_1) ;  /* 0x00000004001c8947 */ /* 0x000fea0003800000 */
[----:B------:R-:W-:Y:S01]  /*1370*/  IMAD.MOV R8, RZ, RZ, -R6 ;  /* 0x000000ffff087224 */ /* 0x000fe200078e0a06 */
[----:B------:R-:W-:Y:S01]  /*1380*/  ISETP.GE.U32.AND P1, PT, R5, R2, PT ;  /* 0x000000020500720c */ /* 0x000fe20003f26070 */
[----:B------:R-:W-:Y:S01]  /*1390*/  I2F.F64 R6, R6 ;  /* 0x0000000600067312 */ /* 0x000fe20000201c00 */
[----:B------:R-:W-:Y:S02]  /*13a0*/  BSSY.RECONVERGENT B1, `(.L_x_13) ;  /* 0x0000029000017945 */ /* 0x000fe40003800200 */
[----:B------:R-:W-:-:S05]  /*13b0*/  ISETP.GE.U32.AND.EX P1, PT, R4, R3, PT, P1 ;  /* 0x000000030400720c */ /* 0x000fca0003f26110 */
[----:B------:R-:W0:Y:S08]  /*13c0*/  I2F.F64 R8, R8 ;  /* 0x0000000800087312 */ /* 0x000e300000201c00 */
[----:B------:R-:W-:-:S04]  /*13d0*/  @P1 IADD3 R5, P0, PT, R5, 0x4, RZ ;  /* 0x0000000405051810 */ /* 0x000fc80007f1e0ff */
[----:B------:R-:W-:Y:S01]  /*13e0*/  IADD3 R0, P3, PT, -R5, R2, RZ ;  /* 0x0000000205007210 */ /* 0x000fe20007f7e1ff */
[----:B------:R-:W-:Y:S01]  /*13f0*/  @P1 IMAD.X R4, RZ, RZ, R4, P0 ;  /* 0x000000ffff041224 */ /* 0x000fe200000e0604 */
[----:B------:R-:W-:Y:S01]  /*1400*/  ISETP.GT.U32.AND P2, PT, R2, R5, PT ;  /* 0x000000050200720c */ /* 0x000fe20003f44070 */
[----:B0-----:R-:W-:Y:S01]  /*1410*/  @P1 DADD R10, R14, R8 ;  /* 0x000000000e0a1229 */ /* 0x001fe20000000008 */
[----:B------:R-:W-:Y:S01]  /*1420*/  ISETP.LE.U32.AND P0, PT, R0, 0xc, PT ;  /* 0x0000000c0000780c */ /* 0x000fe20003f03070 */
[C---:B------:R-:W-:Y:S01]  /*1430*/  IMAD.X R0, R3.reuse, 0x1, ~R4, P3 ;  /* 0x0000000103007824 */ /* 0x040fe200018e0e04 */
[----:B------:R-:W-:-:S04]  /*1440*/  ISETP.GT.U32.AND.EX P2, PT, R3, R4, PT, P2 ;  /* 0x000000040300720c */ /* 0x000fc80003f44120 */
[----:B------:R-:W-:Y:S01]  /*1450*/  ISETP.LE.U32.OR.EX P2, PT, R0, RZ, !P2, P0 ;  /* 0x000000ff0000720c */ /* 0x000fe20005743500 */
[----:B------:R-:W-:Y:S01]  /*1460*/  @P1 DADD R10, R6, R10 ;  /* 0x00000000060a1229 */ /* 0x000fe2000000000a */
[----:B------:R-:W-:-:S07]  /*1470*/  PLOP3.LUT P0, PT, P1, PT, PT, 0x8, 0x80 ;  /* 0x000000000080781c */ /* 0x000fce0000f0e170 */
[----:B------:R-:W-:-:S08]  /*1480*/  @P1 DADD R10, R8, R10 ;  /* 0x00000000080a1229 */ /* 0x000fd0000000000a */
[----:B------:R-:W-:Y:S01]  /*1490*/  @P1 DADD R14, R6, R10 ;  /* 0x00000000060e1229 */ /* 0x000fe2000000000a */
[----:B------:R-:W-:Y:S10]  /*14a0*/  @P2 BRA `(.L_x_14) ;  /* 0x0000000000602947 */ /* 0x000ff40003800000 */
[----:B------:R-:W-:Y:S02]  /*14b0*/  IADD3 R0, P1, PT, R2, -0xc, RZ ;  /* 0xfffffff402007810 */ /* 0x000fe40007f3e0ff */
[----:B------:R-:W-:Y:S02]  /*14c0*/  PLOP3.LUT P0, PT, PT, PT, PT, 0x8, 0x80 ;  /* 0x000000000080781c */ /* 0x000fe40003f0e170 */
[----:B------:R-:W-:-:S11]  /*14d0*/  IADD3.X R11, PT, PT, R3, -0x1, RZ, P1, !PT ;  /* 0xffffffff030b7810 */ /* 0x000fd60000ffe4ff */
.L_x_15:
[----:B------:R-:W-:Y:S01]  /*14e0*/  DADD R14, R8, R14 ;  /* 0x00000000080e7229 */ /* 0x000fe2000000000e */
[----:B------:R-:W-:-:S05]  /*14f0*/  IADD3 R5, P1, PT, R5, 0x10, RZ ;  /* 0x0000001005057810 */ /* 0x000fca0007f3e0ff */
[----:B------:R-:W-:Y:S01]  /*1500*/  IMAD.X R4, RZ, RZ, R4, P1 ;  /* 0x000000ffff047224 */ /* 0x000fe200008e0604 */
[----:B------:R-:W-:Y:S01]  /*1510*/  ISETP.GE.U32.AND P1, PT, R5, R0, PT ;  /* 0x000000000500720c */ /* 0x000fe20003f26070 */
[----:B------:R-:W-:-:S03]  /*1520*/  DADD R14, R6, R14 ;  /* 0x00000000060e7229 */ /* 0x000fc6000000000e */
[----:B------:R-:W-:-:S05]  /*1530*/  ISETP.GE.U32.AND.EX P1, PT, R4, R11, PT, P1 ;  /* 0x0000000b0400720c */ /* 0x000fca0003f26110 */
[----:B------:R-:W-:-:S08]  /*1540*/  DADD R14, R8, R14 ;  /* 0x00000000080e7229 */ /* 0x000fd0000000000e */
        /* <DEDUP_REMOVED lines=12> */
[----:B------:R-:W-:Y:S01]  /*1610*/  DADD R14, R6, R14 ;  /* 0x00000000060e7229 */ /* 0x000fe2000000000e */
[----:B------:R-:W-:Y:S10]  /*1620*/  @!P1 BRA `(.L_x_15) ;  /* 0xfffffffc00ac9947 */ /* 0x000ff4000383ffff */
.L_x_14:
[----:B------:R-:W-:Y:S05]  /*1630*/  BSYNC.RECONVERGENT B1 ;  /* 0x0000000000017941 */ /* 0x000fea0003800200 */
.L_x_13:
[----:B------:R-:W-:Y:S01]  /*1640*/  IADD3 R0, P3, PT, -R5, R2, RZ ;  /* 0x0000000205007210 */ /* 0x000fe20007f7e1ff */
[----:B------:R-:W-:Y:S01]  /*1650*/  BSSY.RECONVERGENT B1, `(.L_x_16) ;  /* 0x0000012000017945 */ /* 0x000fe20003800200 */
[----:B------:R-:W-:Y:S02]  /*1660*/  ISETP.GT.U32.AND P2, PT, R2, R5, PT ;  /* 0x000000050200720c */ /* 0x000fe40003f44070 */
[----:B------:R-:W-:Y:S01]  /*1670*/  ISETP.LE.U32.AND P1, PT, R0, 0x4, PT ;  /* 0x000000040000780c */ /* 0x000fe20003f23070 */
[C---:B------:R-:W-:Y:S01]  /*1680*/  IMAD.X R0, R3.reuse, 0x1, ~R4, P3 ;  /* 0x0000000103007824 */ /* 0x040fe200018e0e04 */
[----:B------:R-:W-:-:S04]  /*1690*/  ISETP.GT.U32.AND.EX P2, PT, R3, R4, PT, P2 ;  /* 0x000000040300720c */ /* 0x000fc80003f44120 */
[----:B------:R-:W-:-:S13]  /*16a0*/  ISETP.LE.U32.OR.EX P1, PT, R0, RZ, !P2, P1 ;  /* 0x000000ff0000720c */ /* 0x000fda0005723510 */
[----:B------:R-:W-:Y:S05]  /*16b0*/  @P1 BRA `(.L_x_17) ;  /* 0x00000000002c1947 */ /* 0x000fea0003800000 */
[----:B------:R-:W-:Y:S01]  /*16c0*/  DADD R14, R14, R8 ;  /* 0x000000000e0e7229 */ /* 0x000fe20000000008 */
[----:B------:R-:W-:Y:S02]  /*16d0*/  IADD3 R5, P1, PT, R5, 0x8, RZ ;  /* 0x0000000805057810 */ /* 0x000fe40007f3e0ff */
[----:B------:R-:W-:-:S03]  /*16e0*/  PLOP3.LUT P0, PT, PT, PT, PT, 0x8, 0x80 ;  /* 0x000000000080781c */ /* 0x000fc60003f0e170 */
[----:B------:R-:W-:Y:S02]  /*16f0*/  IMAD.X R4, RZ, RZ, R4, P1 ;  /* 0x000000ffff047224 */ /* 0x000fe400008e0604 */
[----:B------:R-:W-:-:S08]  /*1700*/  DADD R14, R6, R14 ;  /* 0x00000000060e7229 */ /* 0x000fd0000000000e */
[----:B------:R-:W-:-:S08]  /*1710*/  DADD R14, R8, R14 ;  /* 0x00000000080e7229 */ /* 0x000fd0000000000e */
[----:B------:R-:W-:-:S08]  /*1720*/  DADD R10, R6, R14 ;  /* 0x00000000060a7229 */ /* 0x000fd0000000000e */
[----:B------:R-:W-:-:S08]  /*1730*/  DADD R10, R8, R10 ;  /* 0x00000000080a7229 */ /* 0x000fd0000000000a */
[----:B------:R-:W-:-:S08]  /*1740*/  DADD R10, R6, R10 ;  /* 0x00000000060a7229 */ /* 0x000fd0000000000a */
[----:B------:R-:W-:-:S08]  /*1750*/  DADD R10, R8, R10 ;  /* 0x00000000080a7229 */ /* 0x000fd0000000000a */
[----:B------:R-:W-:-:S11]  /*1760*/  DADD R14, R6, R10 ;  /* 0x00000000060e7229 */ /* 0x000fd6000000000a */
.L_x_17:
[----:B------:R-:W-:Y:S05]  /*1770*/  BSYNC.RECONVERGENT B1 ;  /* 0x0000000000017941 */ /* 0x000fea0003800200 */
.L_x_16:
[----:B------:R-:W-:-:S04]  /*1780*/  ISETP.LT.U32.AND P1, PT, R5, R2, PT ;  /* 0x000000020500720c */ /* 0x000fc80003f21070 */
[----:B------:R-:W-:-:S13]  /*1790*/  ISETP.LT.U32.OR.EX P0, PT, R4, R3, P0, P1 ;  /* 0x000000030400720c */ /* 0x000fda0000701510 */
[----:B------:R-:W-:-:S08]  /*17a0*/  @P0 DADD R2, R14, R8 ;  /* 0x000000000e020229 */ /* 0x000fd00000000008 */
[----:B------:R-:W-:-:S08]  /*17b0*/  @P0 DADD R2, R6, R2 ;  /* 0x0000000006020229 */ /* 0x000fd00000000002 */
[----:B------:R-:W-:-:S08]  /*17c0*/  @P0 DADD R2, R8, R2 ;  /* 0x0000000008020229 */ /* 0x000fd00000000002 */
[----:B------:R-:W-:-:S11]  /*17d0*/  @P0 DADD R14, R6, R2 ;  /* 0x00000000060e0229 */ /* 0x000fd60000000002 */
.L_x_1:
[----:B------:R-:W-:Y:S05]  /*17e0*/  BSYNC.RECONVERGENT B0 ;  /* 0x0000000000007941 */ /* 0x000fea0003800200 */
.L_x_0:
[----:B------:R-:W0:Y:S02]  /*17f0*/  LDC.64 R2, c[0x0][0x390] ;  /* 0x0000e400ff027b82 */ /* 0x000e240000000a00 */
[----:B0-----:R-:W-:Y:S01]  /*1800*/  REDG.E.ADD.F64.RN.STRONG.GPU desc[UR6][R2.64], R14 ;  /* 0x0000000e020079a6 */ /* 0x001fe2000c12ff06 */
[----:B------:R-:W-:Y:S05]  /*1810*/  EXIT ;  /* 0x000000000000794d */ /* 0x000fea0003800000 */
.L_x_18:
[----:B------:R-:W-:-:S00]  /*1820*/  BRA `(.L_x_18) ;  /* 0xfffffffc00fc7947 */ /* 0x000fc0000383ffff */
[----:B------:R-:W-:-:S00]  /*1830*/  NOP ;  /* 0x0000000000007918 */ /* 0x000fc00000000000 */
        /* <DEDUP_REMOVED lines=12> */
.L_x_38:


//--------------------- .text._Z10preprocessPdS_yiy --------------------------
	.section	.text._Z10preprocessPdS_yiy,"ax",@progbits
	.align	128
        .global         _Z10preprocessPdS_yiy
        .type           _Z10preprocessPdS_yiy,@function
        .size           _Z10preprocessPdS_yiy,(.L_x_39 - _Z10preprocessPdS_yiy)
        .other          _Z10preprocessPdS_yiy,@"STO_CUDA_ENTRY STV_DEFAULT"
_Z10preprocessPdS_yiy:
.text._Z10preprocessPdS_yiy:
[----:B------:R-:W-:Y:S01]  /*0000*/  LDC R1, c[0x0][0x37c] ;  /* 0x0000df00ff017b82 */ /* 0x000fe20000000800 */
[----:B------:R-:W0:Y:S01]  /*0010*/  S2R R5, SR_TID.X ;  /* 0x0000000000057919 */ /* 0x000e220000002100 */
[----:B------:R-:W1:Y:S06]  /*0020*/  LDCU UR5, c[0x0][0x398] ;  /* 0x00007300ff0577ac */ /* 0x000e6c0008000800 */
[----:B------:R-:W0:Y:S01]  /*0030*/  S2UR UR4, SR_CTAID.X ;  /* 0x00000000000479c3 */ /* 0x000e220000002500 */
[----:B------:R-:W2:Y:S01]  /*0040*/  LDCU.64 UR6, c[0x0][0x3a0] ;  /* 0x00007400ff0677ac */ /* 0x000ea20008000a00 */
[----:B------:R-:W3:Y:S06]  /*0050*/  LDCU.64 UR12, c[0x0][0x358] ;  /* 0x00006b00ff0c77ac */ /* 0x000eec0008000a00 */
[----:B------:R-:W0:Y:S01]  /*0060*/  LDC R0, c[0x0][0x360] ;  /* 0x0000d800ff007b82 */ /* 0x000e220000000800 */
[----:B-1----:R-:W-:-:S05]  /*0070*/  IMAD.U32 R6, RZ, RZ, UR5 ;  /* 0x00000005ff067e24 */ /* 0x002fca000f8e00ff */
[----:B------:R-:W-:Y:S01]  /*0080*/  ISETP.GE.AND P0, PT, R6, 0x1, PT ;  /* 0x000000010600780c */ /* 0x000fe20003f06270 */
[----:B0-----:R-:W-:Y:S01]  /*0090*/  IMAD R5, R0, UR4, R5 ;  /* 0x0000000400057c24 */ /* 0x001fe2000f8e0205 */
[----:B------:R-:W-:-:S03]  /*00a0*/  SHF.R.S32.HI R0, RZ, 0x1f, R6 ;  /* 0x0000001fff007819 */ /* 0x000fc60000011406 */
[----:B--2---:R-:W-:-:S04]  /*00b0*/  IMAD.WIDE.U32 R10, R5, UR6, RZ ;  /* 0x00000006050a7c25 */ /* 0x004fc8000f8e00ff */
[----:B------:R-:W-:-:S04]  /*00c0*/  IMAD.WIDE.U32 R12, R5, R6, RZ ;  /* 0x00000006050c7225 */ /* 0x000fc800078e00ff */
[----:B------:R-:W-:Y:S02]  /*00d0*/  IMAD R3, R0, R5, RZ ;  /* 0x0000000500037224 */ /* 0x000fe400078e02ff */
[----:B------:R-:W-:Y:S02]  /*00e0*/  IMAD R5, R5, UR7, R11 ;  /* 0x0000000705057c24 */ /* 0x000fe4000f8e020b */
[----:B------:R-:W-:Y:S01]  /*00f0*/  IMAD.IADD R0, R13, 0x1, R3 ;  /* 0x000000010d007824 */ /* 0x000fe200078e0203 */
[----:B---3--:R-:W-:Y:S06]  /*0100*/  @!P0 BRA `(.L_x_19) ;  /* 0x0000000c00248947 */ /* 0x008fec0003800000 */
[C---:B------:R-:W-:Y:S01]  /*0110*/  LOP3.LUT R2, R6.reuse, 0xf, RZ, 0xc0, !PT ;  /* 0x0000000f06027812 */ /* 0x040fe200078ec0ff */
[----:B------:R-:W-:Y:S01]  /*0120*/  IMAD.MOV.U32 R9, RZ, RZ, RZ ;  /* 0x000000ffff097224 */ /* 0x000fe200078e00ff */
[C---:B------:R-:W-:Y:S02]  /*0130*/  LOP3.LUT R3, R6.reuse, 0x7, RZ, 0xc0, !PT ;  /* 0x0000000706037812 */ /* 0x040fe400078ec0ff */
[----:B------:R-:W-:Y:S01]  /*0140*/  LOP3.LUT R8, R6, 0x3, RZ, 0xc0, !PT ;  /* 0x0000000306087812 */ /* 0x000fe200078ec0ff */
[----:B------:R-:W-:Y:S01]  /*0150*/  VIADD R4, R2, 0xffffffff ;  /* 0xffffffff02047836 */ /* 0x000fe20000000000 */
[----:B------:R-:W-:-:S04]  /*0160*/  IADD3 R7, PT, PT, R3, -0x1, RZ ;  /* 0xffffffff03077810 */ /* 0x000fc80007ffe0ff */
[----:B------:R-:W-:Y:S02]  /*0170*/  ISETP.GE.U32.AND P0, PT, R4, 0x7, PT ;  /* 0x000000070400780c */ /* 0x000fe40003f06070 */
[----:B------:R-:W-:Y:S01]  /*0180*/  ISETP.GE.U32.AND P1, PT, R7, 0x3, PT ;  /* 0x000000030700780c */ /* 0x000fe20003f26070 */
[C---:B------:R-:W-:Y:S01]  /*0190*/  VIADD R7, R6.reuse, 0xffffffff ;  /* 0xffffffff06077836 */ /* 0x040fe20000000000 */
[----:B------:R-:W-:-:S11]  /*01a0*/  LOP3.LUT R4, R6, 0x7ffffff0, RZ, 0xc0, !PT ;  /* 0x7ffffff006047812 */ /* 0x000fd600078ec0ff */
.L_x_25:
[----:B0-----:R-:W0:Y:S01]  /*01b0*/  LDC R6, c[0x0][0x398] ;  /* 0x0000e600ff067b82 */ /* 0x001e220000000800 */
[----:B-1----:R-:W1:Y:S07]  /*01c0*/  LDCU.64 UR4, c[0x0][0x380] ;  /* 0x00007000ff0477ac */ /* 0x002e6e0008000a00 */
[----:B--2---:R-:W2:Y:S01]  /*01d0*/  LDC.64 R14, c[0x0][0x388] ;  /* 0x0000e200ff0e7b82 */ /* 0x004ea20000000a00 */
[----:B0--34-:R-:W-:-:S04]  /*01e0*/  IMAD R29, R7, R6, R9 ;  /* 0x00000006071d7224 */ /* 0x019fc800078e0209 */
[----:B--2---:R-:W-:-:S06]  /*01f0*/  IMAD.WIDE R28, R29, 0x8, R14 ;  /* 0x000000081d1c7825 */ /* 0x004fcc00078e020e */
[----:B------:R-:W2:Y:S01]  /*0200*/  LDG.E.64 R28, desc[UR12][R28.64] ;  /* 0x0000000c1c1c7981 */ /* 0x000ea2000c1e1b00 */
[----:B------:R-:W-:Y:S01]  /*0210*/  IADD3 R17, P2, PT, R9, R12, RZ ;  /* 0x0000000c09117210 */ /* 0x000fe20007f5e0ff */
[----:B------:R-:W-:-:S04]  /*0220*/  HFMA2 R26, -RZ, RZ, 0, 0 ;  /* 0x00000000ff1a7431 */ /* 0x000fc800000001ff */
[----:B------:R-:W-:Y:S01]  /*0230*/  IMAD.X R18, RZ, RZ, R0, P2 ;  /* 0x000000ffff127224 */ /* 0x000fe200010e0600 */
[----:B-1----:R-:W-:-:S04]  /*0240*/  LEA R16, P2, R17, UR4, 0x3 ;  /* 0x0000000411107c11 */ /* 0x002fc8000f8418ff */
[----:B------:R-:W-:Y:S02]  /*0250*/  LEA.HI.X R17, R17, UR5, R18, 0x3, P2 ;  /* 0x0000000511117c11 */ /* 0x000fe400090f1c12 */
[----:B------:R-:W-:-:S03]  /*0260*/  ISETP.GE.U32.AND P2, PT, R7, 0xf, PT ;  /* 0x0000000f0700780c */ /* 0x000fc60003f46070 */
[----:B--2---:R0:W-:Y:S10]  /*0270*/  STG.E.64 desc[UR12][R16.64], R28 ;  /* 0x0000001c10007986 */ /* 0x0041f4000c101b0c */
[----:B------:R-:W-:Y:S05]  /*0280*/  @!P2 BRA `(.L_x_20) ;  /* 0x000000040054a947 */ /* 0x000fea0003800000 */
[----:B------:R-:W-:-:S07]  /*0290*/  IMAD.MOV.U32 R23, RZ, RZ, RZ ;  /* 0x000000ffff177224 */ /* 0x000fce00078e00ff */
.L_x_21:
[----:B------:R-:W-:-:S04]  /*02a0*/  IMAD R21, R23, R6, R9 ;  /* 0x0000000617157224 */ /* 0x000fc800078e0209 */
[----:B------:R-:W-:-:S05]  /*02b0*/  IMAD.WIDE.U32 R26, R21, 0x8, R14 ;  /* 0x00000008151a7825 */ /* 0x000fca00078e000e */
[----:B---3--:R-:W2:Y:S01]  /*02c0*/  LDG.E.64 R18, desc[UR12][R26.64] ;  /* 0x0000000c1a127981 */ /* 0x008ea2000c1e1b00 */
[----:B------:R-:W-:-:S04]  /*02d0*/  IMAD.IADD R25, R21, 0x1, R6 ;  /* 0x0000000115197824 */ /* 0x000fc800078e0206 */
[----:B------:R-:W-:Y:S01]  /*02e0*/  IMAD.WIDE.U32 R20, R25, 0x8, R14 ;  /* 0x0000000819147825 */ /* 0x000fe200078e000e */
[----:B--2---:R-:W-:-:S07]  /*02f0*/  DFMA R18, R18, -0.5, R28 ;  /* 0xbfe000001212782b */ /* 0x004fce000000001c */
[----:B------:R1:W-:Y:S04]  /*0300*/  STG.E.64 desc[UR12][R16.64], R18 ;  /* 0x0000001210007986 */ /* 0x0003e8000c101b0c */
[----:B------:R-:W2:Y:S01]  /*0310*/  LDG.E.64 R20, desc[UR12][R20.64] ;  /* 0x0000000c14147981 */ /* 0x000ea2000c1e1b00 */
[----:B------:R-:W-:-:S04]  /*0320*/  IMAD.IADD R22, R25, 0x1, R6 ;  /* 0x0000000119167824 */ /* 0x000fc800078e0206 */
[----:B0-----:R-:W-:Y:S01]  /*0330*/  IMAD.WIDE.U32 R28, R22, 0x8, R14 ;  /* 0x00000008161c7825 */ /* 0x001fe200078e000e */
[----:B--2---:R-:W-:-:S07]  /*0340*/  DFMA R20, R20, -0.5, R18 ;  /* 0xbfe000001414782b */ /* 0x004fce0000000012 */
[----:B------:R0:W-:Y:S04]  /*0350*/  STG.E.64 desc[UR12][R16.64], R20 ;  /* 0x0000001410007986 */ /* 0x0001e8000c101b0c */
[----:B------:R-:W2:Y:S01]  /*0360*/  LDG.E.64 R24, desc[UR12][R28.64] ;  /* 0x0000000c1c187981 */ /* 0x000ea2000c1e1b00 */
[----:B------:R-:W-:-:S05]  /*0370*/  IADD3 R22, PT, PT, R22, R6, RZ ;  /* 0x0000000616167210 */ /* 0x000fca0007ffe0ff */
[----:B------:R-:W-:Y:S01]  /*0380*/  IMAD.WIDE.U32 R26, R22, 0x8, R14 ;  /* 0x00000008161a7825 */ /* 0x000fe200078e000e */
[----:B--2---:R-:W-:-:S07]  /*0390*/  DFMA R24, R24, -0.5, R20 ;  /* 0xbfe000001818782b */ /* 0x004fce0000000014 */
[----:B------:R2:W-:Y:S04]  /*03a0*/  STG.E.64 desc[UR12][R16.64], R24 ;  /* 0x0000001810007986 */ /* 0x0005e8000c101b0c */
[----:B------:R-:W3:Y:S01]  /*03b0*/  LDG.E.64 R26, desc[UR12][R26.64] ;  /* 0x0000000c1a1a7981 */ /* 0x000ee2000c1e1b00 */
[----:B------:R-:W-:-:S04]  /*03c0*/  IMAD.IADD R22, R22, 0x1, R6 ;  /* 0x0000000116167824 */ /* 0x000fc800078e0206 */
[----:B-1----:R-:W-:Y:S01]  /*03d0*/  IMAD.WIDE.U32 R18, R22, 0x8, R14 ;  /* 0x0000000816127825 */ /* 0x002fe200078e000e */
[----:B---3--:R-:W-:-:S07]  /*03e0*/  DFMA R26, R26, -0.5, R24 ;  /* 0xbfe000001a1a782b */ /* 0x008fce0000000018 */
[----:B------:R1:W-:Y:S04]  /*03f0*/  STG.E.64 desc[UR12][R16.64], R26 ;  /* 0x0000001a10007986 */ /* 0x0003e8000c101b0c */
[----:B------:R-:W3:Y:S01]  /*0400*/  LDG.E.64 R18, desc[UR12][R18.64] ;  /* 0x0000000c12127981 */ /* 0x000ee2000c1e1b00 */
[----:B------:R-:W-:-:S04]  /*0410*/  IMAD.IADD R22, R22, 0x1, R6 ;  /* 0x0000000116167824 */ /* 0x000fc800078e0206 */
[----:B0-----:R-:W-:Y:S01]  /*0420*/  IMAD.WIDE.U32 R20, R22, 0x8, R14 ;  /* 0x0000000816147825 */ /* 0x001fe200078e000e */
[----:B---3--:R-:W-:-:S07]  /*0430*/  DFMA R18, R18, -0.5, R26 ;  /* 0xbfe000001212782b */ /* 0x008fce000000001a */
[----:B------:R0:W-:Y:S04]  /*0440*/  STG.E.64 desc[UR12][R16.64], R18 ;  /* 0x0000001210007986 */ /* 0x0001e8000c101b0c */
[----:B------:R-:W3:Y:S01]  /*0450*/  LDG.E.64 R28, desc[UR12][R20.64] ;  /* 0x0000000c141c7981 */ /* 0x000ee2000c1e1b00 */
[----:B------:R-:W-:-:S04]  /*0460*/  IMAD.IADD R22, R22, 0x1, R6 ;  /* 0x0000000116167824 */ /* 0x000fc800078e0206 */
[----:B--2---:R-:W-:Y:S01]  /*0470*/  IMAD.WIDE.U32 R24, R22, 0x8, R14 ;  /* 0x0000000816187825 */ /* 0x004fe200078e000e */
[----:B---3--:R-:W-:-:S07]  /*0480*/  DFMA R28, R28, -0.5, R18 ;  /* 0xbfe000001c1c782b */ /* 0x008fce0000000012 */
[----:B------:R2:W-:Y:S04]  /*0490*/  STG.E.64 desc[UR12][R16.64], R28 ;  /* 0x0000001c10007986 */ /* 0x0005e8000c101b0c */
[----:B------:R-:W3:Y:S01]  /*04a0*/  LDG.E.64 R24, desc[UR12][R24.64] ;  /* 0x0000000c18187981 */ /* 0x000ee2000c1e1b00 */
[----:B------:R-:W-:-:S05]  /*04b0*/  IADD3 R22, PT, PT, R22, R6, RZ ;  /* 0x0000000616167210 */ /* 0x000fca0007ffe0ff */
[----:B-1----:R-:W-:Y:S01]  /*04c0*/  IMAD.WIDE.U32 R26, R22, 0x8, R14 ;  /* 0x00000008161a7825 */ /* 0x002fe200078e000e */
[----:B---3--:R-:W-:-:S07]  /*04d0*/  DFMA R24, R24, -0.5, R28 ;  /* 0xbfe000001818782b */ /* 0x008fce000000001c */
[----:B------:R1:W-:Y:S04]  /*04e0*/  STG.E.64 desc[UR12][R16.64], R24 ;  /* 0x0000001810007986 */ /* 0x0003e8000c101b0c */
[----:B0-----:R-:W3:Y:S01]  /*04f0*/  LDG.E.64 R18, desc[UR12][R26.64] ;  /* 0x0000000c1a127981 */ /* 0x001ee2000c1e1b00 */
[----:B------:R-:W-:-:S04]  /*0500*/  IMAD.IADD R22, R22, 0x1, R6 ;  /* 0x0000000116167824 */ /* 0x000fc800078e0206 */
[----:B------:R-:W-:Y:S01]  /*0510*/  IMAD.WIDE.U32 R20, R22, 0x8, R14 ;  /* 0x0000000816147825 */ /* 0x000fe200078e000e */
[----:B---3--:R-:W-:-:S07]  /*0520*/  DFMA R18, R18, -0.5, R24 ;  /* 0xbfe000001212782b */ /* 0x008fce0000000018 */
[----:B------:R0:W-:Y:S04]  /*0530*/  STG.E.64 desc[UR12][R16.64], R18 ;  /* 0x0000001210007986 */ /* 0x0001e8000c101b0c */
[----:B------:R-:W3:Y:S01]  /*0540*/  LDG.E.64 R20, desc[UR12][R20.64] ;  /* 0x0000000c14147981 */ /* 0x000ee2000c1e1b00 */
[----:B------:R-:W-:-:S04]  /*0550*/  IMAD.IADD R22, R22, 0x1, R6 ;  /* 0x0000000116167824 */ /* 0x000fc800078e0206 */
[----:B--2---:R-:W-:Y:S01]  /*0560*/  IMAD.WIDE.U32 R28, R22, 0x8, R14 ;  /* 0x00000008161c7825 */ /* 0x004fe200078e000e */
[----:B---3--:R-:W-:-:S07]  /*0570*/  DFMA R20, R20, -0.5, R18 ;  /* 0xbfe000001414782b */ /* 0x008fce0000000012 */
[----:B------:R2:W-:Y:S04]  /*0580*/  STG.E.64 desc[UR12][R16.64], R20 ;  /* 0x0000001410007986 */ /* 0x0005e8000c101b0c */
[----:B-1----:R-:W3:Y:S01]  /*0590*/  LDG.E.64 R24, desc[UR12][R28.64] ;  /* 0x0000000c1c187981 */ /* 0x002ee2000c1e1b00 */
[----:B------:R-:W-:-:S04]  /*05a0*/  IMAD.IADD R22, R22, 0x1, R6 ;  /* 0x0000000116167824 */ /* 0x000fc800078e0206 */
[----:B------:R-:W-:Y:S01]  /*05b0*/  IMAD.WIDE.U32 R26, R22, 0x8, R14 ;  /* 0x00000008161a7825 */ /* 0x000fe200078e000e */
[----:B---3--:R-:W-:-:S07]  /*05c0*/  DFMA R24, R24, -0.5, R20 ;  /* 0xbfe000001818782b */ /* 0x008fce0000000014 */
[----:B------:R1:W-:Y:S04]  /*05d0*/  STG.E.64 desc[UR12][R16.64], R24 ;  /* 0x0000001810007986 */ /* 0x0003e8000c101b0c */
[----:B------:R-:W3:Y:S01]  /*05e0*/  LDG.E.64 R26, desc[UR12][R26.64] ;  /* 0x0000000c1a1a7981 */ /* 0x000ee2000c1e1b00 */
[----:B------:R-:W-:-:S05]  /*05f0*/  IADD3 R22, PT, PT, R22, R6, RZ ;  /* 0x0000000616167210 */ /* 0x000fca0007ffe0ff */
        /* <DEDUP_REMOVED lines=18> */
[----:B--2---:R-:W2:Y:S01]  /*0720*/  LDG.E.64 R18, desc[UR12][R26.64] ;  /* 0x0000000c1a127981 */ /* 0x004ea2000c1e1b00 */
[----:B------:R-:W-:-:S05]  /*0730*/  IADD3 R21, PT, PT, R22, R6, RZ ;  /* 0x0000000616157210 */ /* 0x000fca0007ffe0ff */
[----:B------:R-:W-:Y:S01]  /*0740*/  IMAD.WIDE.U32 R20, R21, 0x8, R14 ;  /* 0x0000000815147825 */ /* 0x000fe200078e000e */
[----:B--2---:R-:W-:-:S07]  /*0750*/  DFMA R18, R18, -0.5, R24 ;  /* 0xbfe000001212782b */ /* 0x004fce0000000018 */
[----:B------:R3:W-:Y:S04]  /*0760*/  STG.E.64 desc[UR12][R16.64], R18 ;  /* 0x0000001210007986 */ /* 0x0007e8000c101b0c */
[----:B-1----:R-:W2:Y:S01]  /*0770*/  LDG.E.64 R28, desc[UR12][R20.64] ;  /* 0x0000000c141c7981 */ /* 0x002ea2000c1e1b00 */
[----:B------:R-:W-:-:S05]  /*0780*/  VIADD R23, R23, 0x10 ;  /* 0x0000001017177836 */ /* 0x000fca0000000000 */
[----:B------:R-:W-:Y:S01]  /*0790*/  ISETP.NE.AND P2, PT, R23, R4, PT ;  /* 0x000000041700720c */ /* 0x000fe20003f45270 */
[----:B--2---:R-:W-:-:S07]  /*07a0*/  DFMA R28, R28, -0.5, R18 ;  /* 0xbfe000001c1c782b */ /* 0x004fce0000000012 */
[----:B------:R3:W-:Y:S05]  /*07b0*/  STG.E.64 desc[UR12][R16.64], R28 ;  /* 0x0000001c10007986 */ /* 0x0007ea000c101b0c */
[----:B------:R-:W-:Y:S05]  /*07c0*/  @P2 BRA `(.L_x_21) ;  /* 0xfffffff800b42947 */ /* 0x000fea000383ffff */
[----:B------:R-:W-:-:S07]  /*07d0*/  IMAD.MOV.U32 R26, RZ, RZ, R4 ;  /* 0x000000ffff1a7224 */ /* 0x000fce00078e0004 */
.L_x_20:
[----:B------:R-:W-:-:S13]  /*07e0*/  ISETP.NE.AND P2, PT, R2, RZ, PT ;  /* 0x000000ff0200720c */ /* 0x000fda0003f45270 */
[----:B------:R-:W-:Y:S05]  /*07f0*/  @!P2 BRA `(.L_x_22) ;  /* 0x00000004005ca947 */ /* 0x000fea0003800000 */
[----:B------:R-:W-:Y:S01]  /*0800*/  ISETP.NE.AND P2, PT, R3, RZ, PT ;  /* 0x000000ff0300720c */ /* 0x000fe20003f45270 */
[----:B------:R-:W-:-:S12]  /*0810*/  @!P0 BRA `(.L_x_23) ;  /* 0x0000000000a48947 */ /* 0x000fd80003800000 */
[----:B------:R-:W-:-:S04]  /*0820*/  IMAD R21, R26, R6, R9 ;  /* 0x000000061a157224 */ /* 0x000fc800078e0209 */
[----:B---3--:R-:W-:-:S06]  /*0830*/  IMAD.WIDE.U32 R18, R21, 0x8, R14 ;  /* 0x0000000815127825 */ /* 0x008fcc00078e000e */
[----:B------:R-:W0:Y:S01]  /*0840*/  LDG.E.64 R18, desc[UR12][R18.64] ;  /* 0x0000000c12127981 */ /* 0x000e22000c1e1b00 */
[----:B------:R-:W-:-:S04]  /*0850*/  IMAD.IADD R25, R21, 0x1, R6 ;  /* 0x0000000115197824 */ /* 0x000fc800078e0206 */
[----:B------:R-:W-:Y:S01]  /*0860*/  IMAD.WIDE.U32 R20, R25, 0x8, R14 ;  /* 0x0000000819147825 */ /* 0x000fe200078e000e */
[----:B0-----:R-:W-:-:S07]  /*0870*/  DFMA R28, R18, -0.5, R28 ;  /* 0xbfe00000121c782b */ /* 0x001fce000000001c */
[----:B------:R0:W-:Y:S04]  /*0880*/  STG.E.64 desc[UR12][R16.64], R28 ;  /* 0x0000001c10007986 */ /* 0x0001e8000c101b0c */
[----:B------:R-:W2:Y:S01]  /*0890*/  LDG.E.64 R22, desc[UR12][R20.64] ;  /* 0x0000000c14167981 */ /* 0x000ea2000c1e1b00 */
[----:B------:R-:W-:-:S05]  /*08a0*/  IADD3 R27, PT, PT, R25, R6, RZ ;  /* 0x00000006191b7210 */ /* 0x000fca0007ffe0ff */
[----:B------:R-:W-:Y:S01]  /*08b0*/  IMAD.WIDE.U32 R24, R27, 0x8, R14 ;  /* 0x000000081b187825 */ /* 0x000fe200078e000e */
[----:B--2---:R-:W-:-:S07]  /*08c0*/  DFMA R22, R22, -0.5, R28 ;  /* 0xbfe000001616782b */ /* 0x004fce000000001c */
[----:B------:R1:W-:Y:S04]  /*08d0*/  STG.E.64 desc[UR12][R16.64], R22 ;  /* 0x0000001610007986 */ /* 0x0003e8000c101b0c */
[----:B------:R-:W2:Y:S01]  /*08e0*/  LDG.E.64 R24, desc[UR12][R24.64] ;  /* 0x0000000c18187981 */ /* 0x000ea2000c1e1b00 */
[----:B------:R-:W-:-:S04]  /*08f0*/  IMAD.IADD R27, R27, 0x1, R6 ;  /* 0x000000011b1b7824 */ /* 0x000fc800078e0206 */
[----:B------:R-:W-:Y:S01]  /*0900*/  IMAD.WIDE.U32 R18, R27, 0x8, R14 ;  /* 0x000000081b127825 */ /* 0x000fe200078e000e */
[----:B--2---:R-:W-:-:S07]  /*0910*/  DFMA R24, R24, -0.5, R22 ;  /* 0xbfe000001818782b */ /* 0x004fce0000000016 */
[----:B------:R2:W-:Y:S04]  /*0920*/  STG.E.64 desc[UR12][R16.64], R24 ;  /* 0x0000001810007986 */ /* 0x0005e8000c101b0c */
[----:B------:R-:W3:Y:S01]  /*0930*/  LDG.E.64 R18, desc[UR12][R18.64] ;  /* 0x0000000c12127981 */ /* 0x000ee2000c1e1b00 */
[----:B------:R-:W-:-:S04]  /*0940*/  IMAD.IADD R27, R27, 0x1, R6 ;  /* 0x000000011b1b7824 */ /* 0x000fc800078e0206 */
[----:B------:R-:W-:Y:S01]  /*0950*/  IMAD.WIDE.U32 R20, R27, 0x8, R14 ;  /* 0x000000081b147825 */ /* 0x000fe200078e000e */
[----:B---3--:R-:W-:-:S07]  /*0960*/  DFMA R18, R18, -0.5, R24 ;  /* 0xbfe000001212782b */ /* 0x008fce0000000018 */
[----:B------:R3:W-:Y:S04]  /*0970*/  STG.E.64 desc[UR12][R16.64], R18 ;  /* 0x0000001210007986 */ /* 0x0007e8000c101b0c */
[----:B0-----:R-:W4:Y:S01]  /*0980*/  LDG.E.64 R28, desc[UR12][R20.64] ;  /* 0x0000000c141c7981 */ /* 0x001f22000c1e1b00 */
[----:B------:R-:W-:-:S04]  /*0990*/  IMAD.IADD R27, R27, 0x1, R6 ;  /* 0x000000011b1b7824 */ /* 0x000fc800078e0206 */
[----:B-1----:R-:W-:Y:S01]  /*09a0*/  IMAD.WIDE.U32 R22, R27, 0x8, R14 ;  /* 0x000000081b167825 */ /* 0x002fe200078e000e */
[----:B----4-:R-:W-:-:S07]  /*09b0*/  DFMA R28, R28, -0.5, R18 ;  /* 0xbfe000001c1c782b */ /* 0x010fce0000000012 */
[----:B------:R0:W-:Y:S04]  /*09c0*/  STG.E.64 desc[UR12][R16.64], R28 ;  /* 0x0000001c10007986 */ /* 0x0001e8000c101b0c */
[----:B------:R-:W4:Y:S01]  /*09d0*/  LDG.E.64 R22, desc[UR12][R22.64] ;  /* 0x0000000c16167981 */ /* 0x000f22000c1e1b00 */
[----:B------:R-:W-:-:S05]  /*09e0*/  IADD3 R27, PT, PT, R27, R6, RZ ;  /* 0x000000061b1b7210 */ /* 0x000fca0007ffe0ff */
[----:B--2---:R-:W-:Y:S01]  /*09f0*/  IMAD.WIDE.U32 R24, R27, 0x8, R14 ;  /* 0x000000081b187825 */ /* 0x004fe200078e000e */
[----:B----4-:R-:W-:-:S07]  /*0a00*/  DFMA R22, R22, -0.5, R28 ;  /* 0xbfe000001616782b */ /* 0x010fce000000001c */
[----:B------:R1:W-:Y:S04]  /*0a10*/  STG.E.64 desc[UR12][R16.64], R22 ;  /* 0x0000001610007986 */ /* 0x0003e8000c101b0c */
[----:B---3--:R-:W2:Y:S01]  /*0a20*/  LDG.E.64 R18, desc[UR12][R24.64] ;  /* 0x0000000c18127981 */ /* 0x008ea2000c1e1b00 */
[----:B------:R-:W-:-:S04]  /*0a30*/  IMAD.IADD R21, R27, 0x1, R6 ;  /* 0x000000011b157824 */ /* 0x000fc800078e0206 */
[----:B------:R-:W-:Y:S01]  /*0a40*/  IMAD.WIDE.U32 R20, R21, 0x8, R14 ;  /* 0x0000000815147825 */ /* 0x000fe200078e000e */
[----:B--2---:R-:W-:-:S07]  /*0a50*/  DFMA R18, R18, -0.5, R22 ;  /* 0xbfe000001212782b */ /* 0x004fce0000000016 */
[----:B------:R1:W-:Y:S04]  /*0a60*/  STG.E.64 desc[UR12][R16.64], R18 ;  /* 0x0000001210007986 */ /* 0x0003e8000c101b0c */
[----:B0-----:R-:W2:Y:S01]  /*0a70*/  LDG.E.64 R28, desc[UR12][R20.64] ;  /* 0x0000000c141c7981 */ /* 0x001ea2000c1e1b00 */
[----:B------:R-:W-:Y:S01]  /*0a80*/  VIADD R26, R26, 0x8 ;  /* 0x000000081a1a7836 */ /* 0x000fe20000000000 */
[----:B--2---:R-:W-:-:S07]  /*0a90*/  DFMA R28, R28, -0.5, R18 ;  /* 0xbfe000001c1c782b */ /* 0x004fce0000000012 */
[----:B------:R1:W-:Y:S04]  /*0aa0*/  STG.E.64 desc[UR12][R16.64], R28 ;  /* 0x0000001c10007986 */ /* 0x0003e8000c101b0c */
.L_x_23:
[----:B------:R-:W-:Y:S05]  /*0ab0*/  @!P2 BRA `(.L_x_22) ;  /* 0x0000000000aca947 */ /* 0x000fea0003800000 */
[----:B------:R-:W-:Y:S01]  /*0ac0*/  ISETP.NE.AND P2, PT, R8, RZ, PT ;  /* 0x000000ff0800720c */ /* 0x000fe20003f45270 */
[----:B------:R-:W-:-:S12]  /*0ad0*/  @!P1 BRA `(.L_x_24) ;  /* 0x0000000000549947 */ /* 0x000fd80003800000 */
[----:B------:R-:W-:-:S04]  /*0ae0*/  IMAD R21, R26, R6, R9 ;  /* 0x000000061a157224 */ /* 0x000fc800078e0209 */
[----:B-1----:R-:W-:-:S05]  /*0af0*/  IMAD.WIDE.U32 R22, R21, 0x8, R14 ;  /* 0x0000000815167825 */ /* 0x002fca00078e000e */
[----:B---3--:R-:W2:Y:S01]  /*0b00*/  LDG.E.64 R18, desc[UR12][R22.64] ;  /* 0x0000000c16127981 */ /* 0x008ea2000c1e1b00 */
[----:B------:R-:W-:Y:S01]  /*0b10*/  IMAD.IADD R21, R21, 0x1, R6 ;  /* 0x0000000115157824 */ /* 0x000fe200078e0206 */
[----:B--2---:R-:W-:-:S03]  /*0b20*/  DFMA R18, R18, -0.5, R28 ;  /* 0xbfe000001212782b */ /* 0x004fc6000000001c */
[----:B0-----:R-:W-:-:S04]  /*0b30*/  IMAD.WIDE.U32 R28, R21, 0x8, R14 ;  /* 0x00000008151c7825 */ /* 0x001fc800078e000e */
[----:B------:R0:W-:Y:S04]  /*0b40*/  STG.E.64 desc[UR12][R16.64], R18 ;  /* 0x0000001210007986 */ /* 0x0001e8000c101b0c */
[----:B------:R-:W0:Y:S01]  /*0b50*/  LDG.E.64 R28, desc[UR12][R28.64] ;  /* 0x0000000c1c1c7981 */ /* 0x000e22000c1e1b00 */
[----:B------:R-:W-:-:S05]  /*0b60*/  IADD3 R25, PT, PT, R21, R6, RZ ;  /* 0x0000000615197210 */ /* 0x000fca0007ffe0ff */
[----:B------:R-:W-:Y:S01]  /*0b70*/  IMAD.WIDE.U32 R20, R25, 0x8, R14 ;  /* 0x0000000819147825 */ /* 0x000fe200078e000e */
[----:B0-----:R-:W-:-:S07]  /*0b80*/  DFMA R18, R28, -0.5, R18 ;  /* 0xbfe000001c12782b */ /* 0x001fce0000000012 */
[----:B------:R2:W-:Y:S04]  /*0b90*/  STG.E.64 desc[UR12][R16.64], R18 ;  /* 0x0000001210007986 */ /* 0x0005e8000c101b0c */
[----:B------:R-:W3:Y:S01]  /*0ba0*/  LDG.E.64 R20, desc[UR12][R20.64] ;  /* 0x0000000c14147981 */ /* 0x000ee2000c1e1b00 */
[----:B------:R-:W-:-:S04]  /*0bb0*/  IMAD.IADD R25, R25, 0x1, R6 ;  /* 0x0000000119197824 */ /* 0x000fc800078e0206 */
[----:B------:R-:W-:Y:S01]  /*0bc0*/  IMAD.WIDE.U32 R24, R25, 0x8, R14 ;  /* 0x0000000819187825 */ /* 0x000fe200078e000e */
[----:B---3--:R-:W-:-:S07]  /*0bd0*/  DFMA R22, R20, -0.5, R18 ;  /* 0xbfe000001416782b */ /* 0x008fce0000000012 */
[----:B------:R2:W-:Y:S04]  /*0be0*/  STG.E.64 desc[UR12][R16.64], R22 ;  /* 0x0000001610007986 */ /* 0x0005e8000c101b0c */
[----:B------:R-:W3:Y:S01]  /*0bf0*/  LDG.E.64 R24, desc[UR12][R24.64] ;  /* 0x0000000c18187981 */ /* 0x000ee2000c1e1b00 */
[----:B------:R-:W-:Y:S01]  /*0c00*/  VIADD R26, R26, 0x4 ;  /* 0x000000041a1a7836 */ /* 0x000fe20000000000 */
[----:B---3--:R-:W-:-:S07]  /*0c10*/  DFMA R28, R24, -0.5, R22 ;  /* 0xbfe00000181c782b */ /* 0x008fce0000000016 */
[----:B------:R2:W-:Y:S04]  /*0c20*/  STG.E.64 desc[UR12][R16.64], R28 ;  /* 0x0000001c10007986 */ /* 0x0005e8000c101b0c */
.L_x_24:
[----:B------:R-:W-:Y:S05]  /*0c30*/  @!P2 BRA `(.L_x_22) ;  /* 0x00000000004ca947 */ /* 0x000fea0003800000 */
[----:B------:R-:W-:-:S04]  /*0c40*/  IMAD R21, R26, R6, R9 ;  /* 0x000000061a157224 */ /* 0x000fc800078e0209 */
[----:B-123--:R-:W-:-:S06]  /*0c50*/  IMAD.WIDE.U32 R18, R21, 0x8, R14 ;  /* 0x0000000815127825 */ /* 0x00efcc00078e000e */
[----:B------:R-:W0:Y:S01]  /*0c60*/  LDG.E.64 R18, desc[UR12][R18.64] ;  /* 0x0000000c12127981 */ /* 0x000e22000c1e1b00 */
[----:B------:R-:W-:Y:S01]  /*0c70*/  ISETP.NE.AND P2, PT, R8, 0x1, PT ;  /* 0x000000010800780c */ /* 0x000fe20003f45270 */
[----:B0-----:R-:W-:-:S07]  /*0c80*/  DFMA R28, R18, -0.5, R28 ;  /* 0xbfe00000121c782b */ /* 0x001fce000000001c */
[----:B------:R4:W-:Y:S05]  /*0c90*/  STG.E.64 desc[UR12][R16.64], R28 ;  /* 0x0000001c10007986 */ /* 0x0009ea000c101b0c */
[----:B------:R-:W-:Y:S05]  /*0ca0*/  @!P2 BRA `(.L_x_22) ;  /* 0x000000000030a947 */ /* 0x000fea0003800000 */
[----:B------:R-:W-:-:S04]  /*0cb0*/  IMAD.IADD R21, R21, 0x1, R6 ;  /* 0x0000000115157824 */ /* 0x000fc800078e0206 */
[----:B------:R-:W-:-:S06]  /*0cc0*/  IMAD.WIDE.U32 R18, R21, 0x8, R14 ;  /* 0x0000000815127825 */ /* 0x000fcc00078e000e */
[----:B------:R-:W4:Y:S01]  /*0cd0*/  LDG.E.64 R18, desc[UR12][R18.64] ;  /* 0x0000000c12127981 */ /* 0x000f22000c1e1b00 */
[----:B------:R-:W-:Y:S01]  /*0ce0*/  ISETP.NE.AND P2, PT, R8, 0x2, PT ;  /* 0x000000020800780c */ /* 0x000fe20003f45270 */
[----:B----4-:R-:W-:-:S07]  /*0cf0*/  DFMA R28, R18, -0.5, R28 ;  /* 0xbfe00000121c782b */ /* 0x010fce000000001c */
[----:B------:R0:W-:Y:S05]  /*0d00*/  STG.E.64 desc[UR12][R16.64], R28 ;  /* 0x0000001c10007986 */ /* 0x0001ea000c101b0c */
[----:B------:R-:W-:Y:S05]  /*0d10*/  @!P2 BRA `(.L_x_22) ;  /* 0x000000000014a947 */ /* 0x000fea0003800000 */
[----:B------:R-:W-:-:S05]  /*0d20*/  IADD3 R19, PT, PT, R21, R6, RZ ;  /* 0x0000000615137210 */ /* 0x000fca0007ffe0ff */
[----:B------:R-:W-:-:S06]  /*0d30*/  IMAD.WIDE.U32 R14, R19, 0x8, R14 ;  /* 0x00000008130e7825 */ /* 0x000fcc00078e000e */
[----:B------:R-:W0:Y:S02]  /*0d40*/  LDG.E.64 R14, desc[UR12][R14.64] ;  /* 0x0000000c0e0e7981 */ /* 0x000e24000c1e1b00 */
[----:B0-----:R-:W-:-:S07]  /*0d50*/  DFMA R28, R14, -0.5, R28 ;  /* 0xbfe000000e1c782b */ /* 0x001fce000000001c */
[----:B------:R0:W-:Y:S04]  /*0d60*/  STG.E.64 desc[UR12][R16.64], R28 ;  /* 0x0000001c10007986 */ /* 0x0001e8000c101b0c */
.L_x_22:
[----:B------:R-:W-:-:S05]  /*0d70*/  VIADD R9, R9, 0x1 ;  /* 0x0000000109097836 */ /* 0x000fca0000000000 */
[----:B------:R-:W-:-:S13]  /*0d80*/  ISETP.NE.AND P2, PT, R9, R6, PT ;  /* 0x000000060900720c */ /* 0x000fda0003f45270 */
[----:B------:R-:W-:Y:S05]  /*0d90*/  @P2 BRA `(.L_x_25) ;  /* 0xfffffff400042947 */ /* 0x000fea000383ffff */
.L_x_19:
[----:B------:R-:W-:-:S13]  /*0da0*/  ISETP.GE.AND P0, PT, R6, 0x1, PT ;  /* 0x000000010600780c */ /* 0x000fda0003f06270 */
[----:B------:R-:W-:Y:S05]  /*0db0*/  @!P0 EXIT ;  /* 0x000000000000894d */ /* 0x000fea0003800000 */
[----:B------:R-:W-:Y:S01]  /*0dc0*/  VIADD R2, R6, 0xffffffff ;  /* 0xffffffff06027836 */ /* 0x000fe20000000000 */
[--C-:B------:R-:W-:Y:S01]  /*0dd0*/  SHF.R.U64 R3, R10, 0x1, R5.reuse ;  /* 0x000000010a037819 */ /* 0x100fe20000001205 */
[----:B------:R-:W-:Y:S01]  /*0de0*/  UMOV UR4, URZ ;  /* 0x000000ff00047c82 */ /* 0x000fe20008000000 */
[----:B------:R-:W-:Y:S02]  /*0df0*/  SHF.R.U32.HI R4, RZ, 0x1, R5 ;  /* 0x00000001ff047819 */ /* 0x000fe40000011605 */
[----:B------:R-:W-:Y:S02]  /*0e00*/  ISETP.GE.U32.AND P2, PT, R2, 0x7, PT ;  /* 0x000000070200780c */ /* 0x000fe40003f46070 */
[----:B------:R-:W-:Y:S02]  /*0e10*/  LOP3.LUT R2, R3, R10, RZ, 0x3c, !PT ;  /* 0x0000000a03027212 */ /* 0x000fe400078e3cff */
[----:B------:R-:W-:Y:S02]  /*0e20*/  LOP3.LUT R3, R6, 0x7ffffff8, RZ, 0xc0, !PT ;  /* 0x7ffffff806037812 */ /* 0x000fe400078ec0ff */
[----:B------:R-:W-:-:S02]  /*0e30*/  LOP3.LUT R5, R4, R5, RZ, 0x3c, !PT ;  /* 0x0000000504057212 */ /* 0x000fc400078e3cff */
[C---:B------:R-:W-:Y:S02]  /*0e40*/  LOP3.LUT R4, R6.reuse, 0x7, RZ, 0xc0, !PT ;  /* 0x0000000706047812 */ /* 0x040fe400078ec0ff */
[----:B------:R-:W-:Y:S02]  /*0e50*/  LOP3.LUT R6, R6, 0x3, RZ, 0xc0, !PT ;  /* 0x0000000306067812 */ /* 0x000fe400078ec0ff */
[----:B------:R-:W-:-:S07]  /*0e60*/  IADD3 R7, PT, PT, -R3, RZ, RZ ;  /* 0x000000ff03077210 */ /* 0x000fce0007ffe1ff */
.L_x_36:
[----:B------:R-:W5:Y:S01]  /*0e70*/  LDCU.64 UR6, c[0x0][0x380] ;  /* 0x00007000ff0677ac */ /* 0x000f620008000a00 */
[----:B------:R-:W-:-:S05]  /*0e80*/  IADD3 R8, P0, PT, R12, UR4, RZ ;  /* 0x000000040c087c10 */ /* 0x000fca000ff1e0ff */
[----:B------:R-:W-:Y:S01]  /*0e90*/  IMAD.X R9, RZ, RZ, R0, P0 ;  /* 0x000000ffff097224 */ /* 0x000fe200000e0600 */
[----:B01---5:R-:W-:-:S04]  /*0ea0*/  LEA R10, P0, R8, UR6, 0x3 ;  /* 0x00000006080a7c11 */ /* 0x023fc8000f8018ff */
[----:B------:R-:W-:Y:S01]  /*0eb0*/  LEA.HI.X R11, R8, UR7, R9, 0x3, P0 ;  /* 0x00000007080b7c11 */ /* 0x000fe200080f1c09 */
[----:B------:R-:W-:Y:S01]  /*0ec0*/  IMAD.MOV.U32 R8, RZ, RZ, RZ ;  /* 0x000000ffff087224 */ /* 0x000fe200078e00ff */
[----:B------:R-:W-:Y:S07]  /*0ed0*/  @!P2 BRA `(.L_x_26) ;  /* 0x0000000400dca947 */ /* 0x000fee0003800000 */
[----:B------:R-:W5:Y:S01]  /*0ee0*/  LDCU UR5, c[0x0][0x398] ;  /* 0x00007300ff0577ac */ /* 0x000f620008000800 */
[----:B---3--:R-:W-:Y:S01]  /*0ef0*/  MOV R25, UR4 ;  /* 0x0000000400197c02 */ /* 0x008fe20008000f00 */
[----:B------:R-:W-:Y:S01]  /*0f00*/  IMAD.MOV.U32 R26, RZ, RZ, R7 ;  /* 0x000000ffff1a7224 */ /* 0x000fe200078e0007 */
[----:B-----5:R-:W-:Y:S02]  /*0f10*/  UIMAD UR6, UR5, 0x7, UR4 ;  /* 0x00000007050678a4 */ /* 0x020fe4000f8e0204 */
[----:B------:R-:W-:Y:S02]  /*0f20*/  UIMAD UR7, UR5, 0x6, UR4 ;  /* 0x00000006050778a4 */ /* 0x000fe4000f8e0204 */
[----:B------:R-:W-:Y:S02]  /*0f30*/  UIMAD UR8, UR5, 0x5, UR4 ;  /* 0x00000005050878a4 */ /* 0x000fe4000f8e0204 */
[----:B------:R-:W-:Y:S01]  /*0f40*/  ULEA UR9, UR5, UR4, 0x2 ;  /* 0x0000000405097291 */ /* 0x000fe2000f8e10ff */
[----:B------:R-:W-:Y:S01]  /*0f50*/  IMAD.U32 R9, RZ, RZ, UR6 ;  /* 0x00000006ff097e24 */ /* 0x000fe2000f8e00ff */
[----:B------:R-:W-:Y:S01]  /*0f60*/  UIMAD UR10, UR5, 0x3, UR4 ;  /* 0x00000003050a78a4 */ /* 0x000fe2000f8e0204 */
[----:B------:R-:W-:Y:S01]  /*0f70*/  MOV R20, UR7 ;  /* 0x0000000700147c02 */ /* 0x000fe20008000f00 */
[----:B------:R-:W-:Y:S01]  /*0f80*/  ULEA UR11, UR5, UR4, 0x1 ;  /* 0x00000004050b7291 */ /* 0x000fe2000f8e08ff */
[----:B------:R-:W-:Y:S01]  /*0f90*/  IMAD.U32 R21, RZ, RZ, UR8 ;  /* 0x00000008ff157e24 */ /* 0x000fe2000f8e00ff */
[----:B------:R-:W-:Y:S01]  /*0fa0*/  UIADD3 UR5, UPT, UPT, UR4, UR5, URZ ;  /* 0x0000000504057290 */ /* 0x000fe2000fffe0ff */
[----:B-12---:R-:W-:Y:S01]  /*0fb0*/  IMAD.U32 R22, RZ, RZ, UR9 ;  /* 0x00000009ff167e24 */ /* 0x006fe2000f8e00ff */
[----:B------:R-:W-:Y:S01]  /*0fc0*/  MOV R23, UR10 ;  /* 0x0000000a00177c02 */ /* 0x000fe20008000f00 */
[----:B------:R-:W-:Y:S01]  /*0fd0*/  UMOV UR6, 0x7 ;  /* 0x0000000700067882 */ /* 0x000fe20000000000 */
[----:B------:R-:W-:-:S02]  /*0fe0*/  IMAD.U32 R24, RZ, RZ, UR11 ;  /* 0x0000000bff187e24 */ /* 0x000fc4000f8e00ff */
[----:B------:R-:W-:-:S07]  /*0ff0*/  IMAD.U32 R8, RZ, RZ, UR5 ;  /* 0x00000005ff087e24 */ /* 0x000fce000f8e00ff */
.L_x_27:
[----:B------:R-:W-:-:S06]  /*1000*/  UIADD3 UR5, UPT, UPT, UR6, -0x7, URZ ;  /* 0xfffffff906057890 */ /* 0x000fcc000fffe0ff */
[----:B------:R-:W-:-:S04]  /*1010*/  SHF.R.U64 R14, R2, UR5, R5 ;  /* 0x00000005020e7c19 */ /* 0x000fc80008001205 */
[----:B------:R-:W-:-:S04]  /*1020*/  LOP3.LUT R14, R14, 0x1, RZ, 0xc0, !PT ;  /* 0x000000010e0e7812 */ /* 0x000fc800078ec0ff */
[----:B------:R-:W-:-:S04]  /*1030*/  ISETP.NE.U32.AND P1, PT, R14, 0x1, PT ;  /* 0x000000010e00780c */ /* 0x000fc80003f25070 */
[----:B------:R-:W-:-:S13]  /*1040*/  ISETP.NE.U32.AND.EX P1, PT, RZ, RZ, PT, P1 ;  /* 0x000000ffff00720c */ /* 0x000fda0003f25110 */
[----:B0---4-:R-:W0:Y:S01]  /*1050*/  @!P1 LDC.64 R16, c[0x0][0x388] ;  /* 0x0000e200ff109b82 */ /* 0x011e220000000a00 */
[----:B------:R-:W2:Y:S01]  /*1060*/  @!P1 LDG.E.64 R14, desc[UR12][R10.64] ;  /* 0x0000000c0a0e9981 */ /* 0x000ea2000c1e1b00 */
[----:B0-----:R-:W-:-:S06]  /*1070*/  @!P1 IMAD.WIDE.U32 R16, R25, 0x8, R16 ;  /* 0x0000000819109825 */ /* 0x001fcc00078e0010 */
[----:B------:R-:W2:Y:S01]  /*1080*/  @!P1 LDG.E.64 R16, desc[UR12][R16.64] ;  /* 0x0000000c10109981 */ /* 0x000ea2000c1e1b00 */
[----:B------:R-:W-:-:S06]  /*1090*/  UIADD3 UR5, UPT, UPT, UR6, -0x6, URZ ;  /* 0xfffffffa06057890 */ /* 0x000fcc000fffe0ff */
[----:B------:R-:W-:-:S04]  /*10a0*/  SHF.R.U64 R18, R2, UR5, R5 ;  /* 0x0000000502127c19 */ /* 0x000fc80008001205 */
[----:B------:R-:W-:-:S04]  /*10b0*/  LOP3.LUT R18, R18, 0x1, RZ, 0xc0, !PT ;  /* 0x0000000112127812 */ /* 0x000fc800078ec0ff */
[----:B------:R-:W-:-:S04]  /*10c0*/  ISETP.NE.U32.AND P0, PT, R18, 0x1, PT ;  /* 0x000000011200780c */ /* 0x000fc80003f05070 */
[----:B------:R-:W-:-:S13]  /*10d0*/  ISETP.NE.U32.AND.EX P0, PT, RZ, RZ, PT, P0 ;  /* 0x000000ffff00720c */ /* 0x000fda0003f05100 */
[----:B------:R-:W0:Y:S02]  /*10e0*/  @!P0 LDC.64 R18, c[0x0][0x388] ;  /* 0x0000e200ff128b82 */ /* 0x000e240000000a00 */
[----:B0-----:R-:W-:Y:S01]  /*10f0*/  @!P0 IMAD.WIDE.U32 R18, R8, 0x8, R18 ;  /* 0x0000000808128825 */ /* 0x001fe200078e0012 */
[----:B--2---:R-:W-:-:S07]  /*1100*/  @!P1 DADD R14, R16, R14 ;  /* 0x00000000100e9229 */ /* 0x004fce000000000e */
[----:B------:R0:W-:Y:S04]  /*1110*/  @!P1 STG.E.64 desc[UR12][R10.64], R14 ;  /* 0x0000000e0a009986 */ /* 0x0001e8000c101b0c */
[----:B------:R-:W2:Y:S04]  /*1120*/  @!P0 LDG.E.64 R28, desc[UR12][R10.64] ;  /* 0x0000000c0a1c8981 */ /* 0x000ea8000c1e1b00 */
[----:B0-----:R-:W2:Y:S01]  /*1130*/  @!P0 LDG.E.64 R14, desc[UR12][R18.64] ;  /* 0x0000000c120e8981 */ /* 0x001ea2000c1e1b00 */
        /* <DEDUP_REMOVED lines=10> */
[----:B------:R-:W2:Y:S01]  /*11e0*/  @!P1 LDG.E.64 R16, desc[UR12][R16.64] ;  /* 0x0000000c10109981 */ /* 0x000ea2000c1e1b00 */
[----:B------:R-:W-:-:S06]  /*11f0*/  UIADD3 UR5, UPT, UPT, UR6, -0x4, URZ ;  /* 0xfffffffc06057890 */ /* 0x000fcc000fffe0ff */
[----:B------:R-:W-:-:S04]  /*1200*/  SHF.R.U64 R18, R2, UR5, R5 ;  /* 0x0000000502127c19 */ /* 0x000fc80008001205 */
[----:B------:R-:W-:-:S04]  /*1210*/  LOP3.LUT R18, R18, 0x1, RZ, 0xc0, !PT ;  /* 0x0000000112127812 */ /* 0x000fc800078ec0ff */
[----:B------:R-:W-:-:S04]  /*1220*/  ISETP.NE.U32.AND P0, PT, R18, 0x1, PT ;  /* 0x000000011200780c */ /* 0x000fc80003f05070 */
[----:B------:R-:W-:-:S13]  /*1230*/  ISETP.NE.U32.AND.EX P0, PT, RZ, RZ, PT, P0 ;  /* 0x000000ffff00720c */ /* 0x000fda0003f05100 */
[----:B------:R-:W1:Y:S02]  /*1240*/  @!P0 LDC.64 R18, c[0x0][0x388] ;  /* 0x0000e200ff128b82 */ /* 0x000e640000000a00 */
[----:B-1----:R-:W-:Y:S01]  /*1250*/  @!P0 IMAD.WIDE.U32 R18, R23, 0x8, R18 ;  /* 0x0000000817128825 */ /* 0x002fe200078e0012 */
[----:B--2---:R-:W-:-:S07]  /*1260*/  @!P1 DADD R14, R16, R14 ;  /* 0x00000000100e9229 */ /* 0x004fce000000000e */
[----:B------:R1:W-:Y:S04]  /*1270*/  @!P1 STG.E.64 desc[UR12][R10.64], R14 ;  /* 0x0000000e0a009986 */ /* 0x0003e8000c101b0c */
[----:B0-----:R-:W2:Y:S04]  /*1280*/  @!P0 LDG.E.64 R28, desc[UR12][R10.64] ;  /* 0x0000000c0a1c8981 */ /* 0x001ea8000c1e1b00 */
[----:B-1----:R-:W2:Y:S01]  /*1290*/  @!P0 LDG.E.64 R14, desc[UR12][R18.64] ;  /* 0x0000000c120e8981 */ /* 0x002ea2000c1e1b00 */
        /* <DEDUP_REMOVED lines=33> */
[----:B------:R-:W-:-:S04]  /*14b0*/  SHF.R.U64 R18, R2, UR6, R5 ;  /* 0x0000000602127c19 */ /* 0x000fc80008001205 */
[----:B------:R-:W-:-:S04]  /*14c0*/  LOP3.LUT R18, R18, 0x1, RZ, 0xc0, !PT ;  /* 0x0000000112127812 */ /* 0x000fc800078ec0ff */
[----:B------:R-:W-:-:S04]  /*14d0*/  ISETP.NE.U32.AND P0, PT, R18, 0x1, PT ;  /* 0x000000011200780c */ /* 0x000fc80003f05070 */
[----:B------:R-:W-:-:S13]  /*14e0*/  ISETP.NE.U32.AND.EX P0, PT, RZ, RZ, PT, P0 ;  /* 0x000000ffff00720c */ /* 0x000fda0003f05100 */
[----:B------:R-:W1:Y:S02]  /*14f0*/  @!P0 LDC.64 R18, c[0x0][0x388] ;  /* 0x0000e200ff128b82 */ /* 0x000e640000000a00 */
[----:B-1----:R-:W-:Y:S01]  /*1500*/  @!P0 IMAD.WIDE.U32 R18, R9, 0x8, R18 ;  /* 0x0000000809128825 */ /* 0x002fe200078e0012 */
[----:B--2---:R-:W-:-:S05]  /*1510*/  @!P1 DADD R14, R16, R14 ;  /* 0x00000000100e9229 */ /* 0x004fca000000000e */
[----:B------:R-:W1:Y:S02]  /*1520*/  LDC R16, c[0x0][0x398] ;  /* 0x0000e600ff107b82 */ /* 0x000e640000000800 */
[----:B------:R2:W-:Y:S04]  /*1530*/  @!P1 STG.E.64 desc[UR12][R10.64], R14 ;  /* 0x0000000e0a009986 */ /* 0x0005e8000c101b0c */
[----:B0-----:R-:W3:Y:S04]  /*1540*/  @!P0 LDG.E.64 R28, desc[UR12][R10.64] ;  /* 0x0000000c0a1c8981 */ /* 0x001ee8000c1e1b00 */
[----:B------:R-:W3:Y:S01]  /*1550*/  @!P0 LDG.E.64 R18, desc[UR12][R18.64] ;  /* 0x0000000c12128981 */ /* 0x000ee2000c1e1b00 */
[----:B------:R-:W-:Y:S01]  /*1560*/  IADD3 R26, PT, PT, R26, 0x8, RZ ;  /* 0x000000081a1a7810 */ /* 0x000fe20007ffe0ff */
[----:B------:R-:W-:Y:S01]  /*1570*/  UIADD3 UR6, UPT, UPT, UR6, 0x8, URZ ;  /* 0x0000000806067890 */ /* 0x000fe2000fffe0ff */
[C---:B-1----:R-:W-:Y:S01]  /*1580*/  IMAD R9, R16.reuse, 0x8, R9 ;  /* 0x0000000810097824 */ /* 0x042fe200078e0209 */
[C---:B------:R-:W-:Y:S01]  /*1590*/  LEA R21, R16.reuse, R21, 0x3 ;  /* 0x0000001510157211 */ /* 0x040fe200078e18ff */
[C---:B------:R-:W-:Y:S01]  /*15a0*/  IMAD R20, R16.reuse, 0x8, R20 ;  /* 0x0000000810147824 */ /* 0x040fe200078e0214 */
[C---:B------:R-:W-:Y:S01]  /*15b0*/  LEA R24, R16.reuse, R24, 0x3 ;  /* 0x0000001810187211 */ /* 0x040fe200078e18ff */
[----:B------:R-:W-:-:S02]  /*15c0*/  IMAD R22, R16, 0x8, R22 ;  /* 0x0000000810167824 */ /* 0x000fc400078e0216 */
[C---:B------:R-:W-:Y:S02]  /*15d0*/  IMAD R23, R16.reuse, 0x8, R23 ;  /* 0x0000000810177824 */ /* 0x040fe400078e0217 */
[C---:B------:R-:W-:Y:S02]  /*15e0*/  IMAD R25, R16.reuse, 0x8, R25 ;  /* 0x0000000810197824 */ /* 0x040fe400078e0219 */
[----:B------:R-:W-:Y:S01]  /*15f0*/  IMAD R8, R16, 0x8, R8 ;  /* 0x0000000810087824 */ /* 0x000fe200078e0208 */
[----:B---3--:R-:W-:-:S07]  /*1600*/  @!P0 DADD R28, R18, R28 ;  /* 0x00000000121c8229 */ /* 0x008fce000000001c */
[----:B------:R2:W-:Y:S01]  /*1610*/  @!P0 STG.E.64 desc[UR12][R10.64], R28 ;  /* 0x0000001c0a008986 */ /* 0x0005e2000c101b0c */
[----:B------:R-:W-:-:S13]  /*1620*/  ISETP.NE.AND P0, PT, R26, RZ, PT ;  /* 0x000000ff1a00720c */ /* 0x000fda0003f05270 */
[----:B--2---:R-:W-:Y:S05]  /*1630*/  @P0 BRA `(.L_x_27) ;  /* 0xfffffff800700947 */ /* 0x004fea000383ffff */
[----:B------:R-:W-:-:S07]  /*1640*/  MOV R8, R3 ;  /* 0x0000000300087202 */ /* 0x000fce0000000f00 */
.L_x_26:
[----:B------:R-:W-:-:S13]  /*1650*/  ISETP.NE.AND P0, PT, R4, RZ, PT ;  /* 0x000000ff0400720c */ /* 0x000fda0003f05270 */
[----:B------:R-:W-:Y:S05]  /*1660*/  @!P0 BRA `(.L_x_28) ;  /* 0x0000000400b08947 */ /* 0x000fea0003800000 */
[----:B------:R-:W-:-:S05]  /*1670*/  VIADD R9, R4, 0xffffffff ;  /* 0xffffffff04097836 */ /* 0x000fca0000000000 */
[----:B------:R-:W-:-:S13]  /*1680*/  ISETP.GE.U32.AND P0, PT, R9, 0x3, PT ;  /* 0x000000030900780c */ /* 0x000fda0003f06070 */
[----:B------:R-:W-:Y:S05]  /*1690*/  @!P0 BRA `(.L_x_29) ;  /* 0x0000000000dc8947 */ /* 0x000fea0003800000 */
[----:B------:R-:W-:-:S04]  /*16a0*/  SHF.R.U64 R9, R2, R8, R5 ;  /* 0x0000000802097219 */ /* 0x000fc80000001205 */
[----:B------:R-:W-:-:S04]  /*16b0*/  LOP3.LUT R9, R9, 0x1, RZ, 0xc0, !PT ;  /* 0x0000000109097812 */ /* 0x000fc800078ec0ff */
[----:B------:R-:W-:-:S04]  /*16c0*/  ISETP.NE.U32.AND P1, PT, R9, 0x1, PT ;  /* 0x000000010900780c */ /* 0x000fc80003f25070 */
[----:B------:R-:W-:-:S13]  /*16d0*/  ISETP.NE.U32.AND.EX P1, PT, RZ, RZ, PT, P1 ;  /* 0x000000ffff00720c */ /* 0x000fda0003f25110 */
[----:B------:R-:W5:Y:S01]  /*16e0*/  @!P1 LDC R9, c[0x0][0x398] ;  /* 0x0000e600ff099b82 */ /* 0x000f620000000800 */
[----:B01234-:R-:W2:Y:S07]  /*16f0*/  @!P1 LDG.E.64 R16, desc[UR12][R10.64] ;  /* 0x0000000c0a109981 */ /* 0x01feae000c1e1b00 */
[----:B------:R-:W0:Y:S01]  /*1700*/  @!P1 LDC.64 R18, c[0x0][0x388] ;  /* 0x0000e200ff129b82 */ /* 0x000e220000000a00 */
[----:B-----5:R-:W-:-:S04]  /*1710*/  @!P1 IMAD R9, R8, R9, UR4 ;  /* 0x0000000408099e24 */ /* 0x020fc8000f8e0209 */
[----:B0-----:R-:W-:-:S06]  /*1720*/  @!P1 IMAD.WIDE.U32 R18, R9, 0x8, R18 ;  /* 0x0000000809129825 */ /* 0x001fcc00078e0012 */
[----:B------:R-:W2:Y:S01]  /*1730*/  @!P1 LDG.E.64 R18, desc[UR12][R18.64] ;  /* 0x0000000c12129981 */ /* 0x000ea2000c1e1b00 */
[----:B------:R-:W-:-:S05]  /*1740*/  VIADD R23, R8, 0x1 ;  /* 0x0000000108177836 */ /* 0x000fca0000000000 */
[----:B------:R-:W-:-:S04]  /*1750*/  SHF.R.U64 R9, R2, R23, R5 ;  /* 0x0000001702097219 */ /* 0x000fc80000001205 */
[----:B------:R-:W-:-:S04]  /*1760*/  LOP3.LUT R9, R9, 0x1, RZ, 0xc0, !PT ;  /* 0x0000000109097812 */ /* 0x000fc800078ec0ff */
[----:B------:R-:W-:-:S04]  /*1770*/  ISETP.NE.U32.AND P0, PT, R9, 0x1, PT ;  /* 0x000000010900780c */ /* 0x000fc80003f05070 */
[----:B------:R-:W-:-:S13]  /*1780*/  ISETP.NE.U32.AND.EX P0, PT, RZ, RZ, PT, P0 ;  /* 0x000000ffff00720c */ /* 0x000fda0003f05100 */
[----:B------:R-:W0:Y:S08]  /*1790*/  @!P0 LDC R20, c[0x0][0x398] ;  /* 0x0000e600ff148b82 */ /* 0x000e300000000800 */
[----:B------:R-:W1:Y:S01]  /*17a0*/  @!P0 LDC.64 R14, c[0x0][0x388] ;  /* 0x0000e200ff0e8b82 */ /* 0x000e620000000a00 */
[----:B0-----:R-:W-:-:S04]  /*17b0*/  @!P0 IMAD R23, R23, R20, UR4 ;  /* 0x0000000417178e24 */ /* 0x001fc8000f8e0214 */
[----:B-1----:R-:W-:Y:S01]  /*17c0*/  @!P0 IMAD.WIDE.U32 R22, R23, 0x8, R14 ;  /* 0x0000000817168825 */ /* 0x002fe200078e000e */
[----:B--2---:R-:W-:-:S07]  /*17d0*/  @!P1 DADD R20, R18, R16 ;  /* 0x0000000012149229 */ /* 0x004fce0000000010 */
[----:B------:R0:W-:Y:S04]  /*17e0*/  @!P1 STG.E.64 desc[UR12][R10.64], R20 ;  /* 0x000000140a009986 */ /* 0x0001e8000c101b0c */
[----:B------:R-:W2:Y:S04]  /*17f0*/  @!P0 LDG.E.64 R16, desc[UR12][R10.64] ;  /* 0x0000000c0a108981 */ /* 0x000ea8000c1e1b00 */
[----:B------:R-:W2:Y:S01]  /*1800*/  @!P0 LDG.E.64 R18, desc[UR12][R22.64] ;  /* 0x0000000c16128981 */ /* 0x000ea2000c1e1b00 */
[----:B------:R-:W-:-:S04]  /*1810*/  IADD3 R24, PT, PT, R8, 0x2, RZ ;  /* 0x0000000208187810 */ /* 0x000fc80007ffe0ff */
[----:B------:R-:W-:-:S04]  /*1820*/  SHF.R.U64 R9, R2, R24, R5 ;  /* 0x0000001802097219 */ /* 0x000fc80000001205 */
[----:B------:R-:W-:-:S04]  /*1830*/  LOP3.LUT R9, R9, 0x1, RZ, 0xc0, !PT ;  /* 0x0000000109097812 */ /* 0x000fc800078ec0ff */
[----:B------:R-:W-:-:S04]  /*1840*/  ISETP.NE.U32.AND P1, PT, R9, 0x1, PT ;  /* 0x000000010900780c */ /* 0x000fc80003f25070 */
[----:B------:R-:W-:-:S13]  /*1850*/  ISETP.NE.U32.AND.EX P1, PT, RZ, RZ, PT, P1 ;  /* 0x000000ffff00720c */ /* 0x000fda0003f25110 */
[----:B------:R-:W1:Y:S08]  /*1860*/  @!P1 LDC R9, c[0x0][0x398] ;  /* 0x0000e600ff099b82 */ /* 0x000e700000000800 */
[----:B------:R-:W3:Y:S01]  /*1870*/  @!P1 LDC.64 R14, c[0x0][0x388] ;  /* 0x0000e200ff0e9b82 */ /* 0x000ee20000000a00 */
[----:B-1----:R-:W-:Y:S01]  /*1880*/  @!P1 IMAD R9, R24, R9, UR4 ;  /* 0x0000000418099e24 */ /* 0x002fe2000f8e0209 */
[----:B--2---:R-:W-:-:S03]  /*1890*/  @!P0 DADD R18, R18, R16 ;  /* 0x0000000012128229 */ /* 0x004fc60000000010 */
[----:B---3--:R-:W-:-:S04]  /*18a0*/  @!P1 IMAD.WIDE.U32 R16, R9, 0x8, R14 ;  /* 0x0000000809109825 */ /* 0x008fc800078e000e */
[----:B------:R1:W-:Y:S04]  /*18b0*/  @!P0 STG.E.64 desc[UR12][R10.64], R18 ;  /* 0x000000120a008986 */ /* 0x0003e8000c101b0c */
[----:B------:R-:W2:Y:S04]  /*18c0*/  @!P1 LDG.E.64 R14, desc[UR12][R10.64] ;  /* 0x0000000c0a0e9981 */ /* 0x000ea8000c1e1b00 */
[----:B------:R-:W2:Y:S01]  /*18d0*/  @!P1 LDG.E.64 R16, desc[UR12][R16.64] ;  /* 0x0000000c10109981 */ /* 0x000ea2000c1e1b00 */
[----:B0-----:R-:W-:-:S05]  /*18e0*/  VIADD R20, R8, 0x3 ;  /* 0x0000000308147836 */ /* 0x001fca0000000000 */
[----:B------:R-:W-:-:S04]  /*18f0*/  SHF.R.U64 R9, R2, R20, R5 ;  /* 0x0000001402097219 */ /* 0x000fc80000001205 */
[----:B------:R-:W-:-:S04]  /*1900*/  LOP3.LUT R9, R9, 0x1, RZ, 0xc0, !PT ;  /* 0x0000000109097812 */ /* 0x000fc800078ec0ff */
[----:B------:R-:W-:-:S04]  /*1910*/  ISETP.NE.U32.AND P0, PT, R9, 0x1, PT ;  /* 0x000000010900780c */ /* 0x000fc80003f05070 */
[----:B------:R-:W-:Y:S01]  /*1920*/  ISETP.NE.U32.AND.EX P0, PT, RZ, RZ, PT, P0 ;  /* 0x000000ffff00720c */ /* 0x000fe20003f05100 */
[----:B------:R-:W-:Y:S01]  /*1930*/  BSSY.RECONVERGENT B0, `(.L_x_30) ;  /* 0x000000c000007945 */ /* 0x000fe20003800200 */
[----:B--2---:R-:W-:-:S07]  /*1940*/  @!P1 DADD R14, R16, R14 ;  /* 0x00000000100e9229 */ /* 0x004fce000000000e */
[----:B------:R1:W-:Y:S04]  /*1950*/  @!P1 STG.E.64 desc[UR12][R10.64], R14 ;  /* 0x0000000e0a009986 */ /* 0x0003e8000c101b0c */
[----:B------:R-:W-:Y:S05]  /*1960*/  @P0 BRA `(.L_x_31) ;  /* 0x0000000000200947 */ /* 0x000fea0003800000 */
[----:B------:R-:W0:Y:S01]  /*1970*/  LDC R9, c[0x0][0x398] ;  /* 0x0000e600ff097b82 */ /* 0x000e220000000800 */
[----:B------:R-:W2:Y:S07]  /*1980*/  LDG.E.64 R16, desc[UR12][R10.64] ;  /* 0x0000000c0a107981 */ /* 0x000eae000c1e1b00 */
[----:B-1----:R-:W1:Y:S01]  /*1990*/  LDC.64 R14, c[0x0][0x388] ;  /* 0x0000e200ff0e7b82 */ /* 0x002e620000000a00 */
[----:B0-----:R-:W-:-:S04]  /*19a0*/  IMAD R9, R20, R9, UR4 ;  /* 0x0000000414097e24 */ /* 0x001fc8000f8e0209 */
[----:B-1----:R-:W-:-:S06]  /*19b0*/  IMAD.WIDE.U32 R14, R9, 0x8, R14 ;  /* 0x00000008090e7825 */ /* 0x002fcc00078e000e */
[----:B------:R-:W2:Y:S02]  /*19c0*/  LDG.E.64 R14, desc[UR12][R14.64] ;  /* 0x0000000c0e0e7981 */ /* 0x000ea4000c1e1b00 */
[----:B--2---:R-:W-:-:S07]  /*19d0*/  DADD R16, R14, R16 ;  /* 0x000000000e107229 */ /* 0x004fce0000000010 */
[----:B------:R0:W-:Y:S04]  /*19e0*/  STG.E.64 desc[UR12][R10.64], R16 ;  /* 0x000000100a007986 */ /* 0x0001e8000c101b0c */
.L_x_31:
[----:B------:R-:W-:Y:S05]  /*19f0*/  BSYNC.RECONVERGENT B0 ;  /* 0x0000000000007941 */ /* 0x000fea0003800200 */
.L_x_30:
[----:B------:R-:W-:-:S07]  /*1a00*/  VIADD R8, R8, 0x4 ;  /* 0x0000000408087836 */ /* 0x000fce0000000000 */
.L_x_29:
[----:B------:R-:W-:-:S13]  /*1a10*/  ISETP.NE.AND P0, PT, R6, RZ, PT ;  /* 0x000000ff0600720c */ /* 0x000fda0003f05270 */
[----:B------:R-:W-:Y:S05]  /*1a20*/  @!P0 BRA `(.L_x_28) ;  /* 0x0000000000c08947 */ /* 0x000fea0003800000 */
[----:B------:R-:W-:-:S13]  /*1a30*/  ISETP.NE.AND P0, PT, R6, 0x1, PT ;  /* 0x000000010600780c */ /* 0x000fda0003f05270 */
[----:B------:R-:W-:Y:S05]  /*1a40*/  @!P0 BRA `(.L_x_32) ;  /* 0x0000000000748947 */ /* 0x000fea0003800000 */
[----:B------:R-:W-:-:S04]  /*1a50*/  SHF.R.U64 R9, R2, R8, R5 ;  /* 0x0000000802097219 */ /* 0x000fc80000001205 */
[----:B------:R-:W-:-:S04]  /*1a60*/  LOP3.LUT R9, R9, 0x1, RZ, 0xc0, !PT ;  /* 0x0000000109097812 */ /* 0x000fc800078ec0ff */
[----:B------:R-:W-:-:S04]  /*1a70*/  ISETP.NE.U32.AND P0, PT, R9, 0x1, PT ;  /* 0x000000010900780c */ /* 0x000fc80003f05070 */
[----:B------:R-:W-:-:S13]  /*1a80*/  ISETP.NE.U32.AND.EX P1, PT, RZ, RZ, PT, P0 ;  /* 0x000000ffff00720c */ /* 0x000fda0003f25100 */
[----:B------:R-:W5:Y:S08]  /*1a90*/  @!P1 LDC R9, c[0x0][0x398] ;  /* 0x0000e600ff099b82 */ /* 0x000f700000000800 */
[----:B-1----:R-:W0:Y:S01]  /*1aa0*/  @!P1 LDC.64 R14, c[0x0][0x388] ;  /* 0x0000e200ff0e9b82 */ /* 0x002e220000000a00 */
[----:B-----5:R-:W-:-:S04]  /*1ab0*/  @!P1 IMAD R9, R8, R9, UR4 ;  /* 0x0000000408099e24 */ /* 0x020fc8000f8e0209 */
[----:B0-234-:R-:W-:Y:S02]  /*1ac0*/  @!P1 IMAD.WIDE.U32 R16, R9, 0x8, R14 ;  /* 0x0000000809109825 */ /* 0x01dfe400078e000e */
[----:B------:R-:W2:Y:S04]  /*1ad0*/  @!P1 LDG.E.64 R14, desc[UR12][R10.64] ;  /* 0x0000000c0a0e9981 */ /* 0x000ea8000c1e1b00 */
[----:B------:R-:W2:Y:S01]  /*1ae0*/  @!P1 LDG.E.64 R16, desc[UR12][R16.64] ;  /* 0x0000000c10109981 */ /* 0x000ea2000c1e1b00 */
[----:B------:R-:W-:Y:S01]  /*1af0*/  IADD3 R18, PT, PT, R8, 0x1, RZ ;  /* 0x0000000108127810 */ /* 0x000fe20007ffe0ff */
[----:B------:R-:W-:Y:S03]  /*1b00*/  BSSY.RECONVERGENT B0, `(.L_x_33) ;  /* 0x0000010000007945 */ /* 0x000fe60003800200 */
[----:B------:R-:W-:-:S04]  /*1b10*/  SHF.R.U64 R9, R2, R18, R5 ;  /* 0x0000001202097219 */ /* 0x000fc80000001205 */
[----:B------:R-:W-:-:S04]  /*1b20*/  LOP3.LUT R9, R9, 0x1, RZ, 0xc0, !PT ;  /* 0x0000000109097812 */ /* 0x000fc800078ec0ff */
[----:B------:R-:W-:-:S04]  /*1b30*/  ISETP.NE.U32.AND P0, PT, R9, 0x1, PT ;  /* 0x000000010900780c */ /* 0x000fc80003f05070 */
[----:B------:R-:W-:Y:S01]  /*1b40*/  ISETP.NE.U32.AND.EX P0, PT, RZ, RZ, PT, P0 ;  /* 0x000000ffff00720c */ /* 0x000fe20003f05100 */
[----:B--2---:R-:W-:-:S07]  /*1b50*/  @!P1 DADD R14, R16, R14 ;  /* 0x00000000100e9229 */ /* 0x004fce000000000e */
[----:B------:R0:W-:Y:S05]  /*1b60*/  @!P1 STG.E.64 desc[UR12][R10.64], R14 ;  /* 0x0000000e0a009986 */ /* 0x0001ea000c101b0c */
[----:B------:R-:W-:Y:S05]  /*1b70*/  @P0 BRA `(.L_x_34) ;  /* 0x0000000000200947 */ /* 0x000fea0003800000 */
[----:B------:R-:W1:Y:S01]  /*1b80*/  LDC R9, c[0x0][0x398] ;  /* 0x0000e600ff097b82 */ /* 0x000e620000000800 */
[----:B------:R-:W2:Y:S07]  /*1b90*/  LDG.E.64 R16, desc[UR12][R10.64] ;  /* 0x0000000c0a107981 */ /* 0x000eae000c1e1b00 */
[----:B0-----:R-:W0:Y:S01]  /*1ba0*/  LDC.64 R14, c[0x0][0x388] ;  /* 0x0000e200ff0e7b82 */ /* 0x001e220000000a00 */
[----:B-1----:R-:W-:-:S04]  /*1bb0*/  IMAD R9, R18, R9, UR4 ;  /* 0x0000000412097e24 */ /* 0x002fc8000f8e0209 */
[----:B0-----:R-:W-:-:S06]  /*1bc0*/  IMAD.WIDE.U32 R14, R9, 0x8, R14 ;  /* 0x00000008090e7825 */ /* 0x001fcc00078e000e */
[----:B------:R-:W2:Y:S02]  /*1bd0*/  LDG.E.64 R14, desc[UR12][R14.64] ;  /* 0x0000000c0e0e7981 */ /* 0x000ea4000c1e1b00 */
[----:B--2---:R-:W-:-:S07]  /*1be0*/  DADD R16, R14, R16 ;  /* 0x000000000e107229 */ /* 0x004fce0000000010 */
[----:B------:R1:W-:Y:S04]  /*1bf0*/  STG.E.64 desc[UR12][R10.64], R16 ;  /* 0x000000100a007986 */ /* 0x0003e8000c101b0c */
.L_x_34:
[----:B------:R-:W-:Y:S05]  /*1c00*/  BSYNC.RECONVERGENT B0 ;  /* 0x0000000000007941 */ /* 0x000fea0003800200 */
.L_x_33:
[----:B------:R-:W-:-:S07]  /*1c10*/  VIADD R8, R8, 0x2 ;  /* 0x0000000208087836 */ /* 0x000fce0000000000 */
.L_x_32:
[----:B01234-:R-:W0:Y:S01]  /*1c20*/  LDC R17, c[0x0][0x398] ;  /* 0x0000e600ff117b82 */ /* 0x01fe220000000800 */
[----:B------:R-:W-:Y:S01]  /*1c30*/  SHF.R.U64 R9, R2, R8, R5 ;  /* 0x0000000802097219 */ /* 0x000fe20000001205 */
[----:B------:R-:W-:Y:S03]  /*1c40*/  BSSY.RECONVERGENT B0, `(.L_x_28) ;  /* 0x000000e000007945 */ /* 0x000fe60003800200 */
[----:B------:R-:W-:-:S04]  /*1c50*/  LOP3.LUT R9, R9, 0x1, RZ, 0xc0, !PT ;  /* 0x0000000109097812 */ /* 0x000fc800078ec0ff */
[----:B------:R-:W-:-:S04]  /*1c60*/  ISETP.NE.U32.AND P1, PT, R9, 0x1, PT ;  /* 0x000000010900780c */ /* 0x000fc80003f25070 */
[----:B------:R-:W-:Y:S02]  /*1c70*/  ISETP.NE.U32.AND.EX P1, PT, RZ, RZ, PT, P1 ;  /* 0x000000ffff00720c */ /* 0x000fe40003f25110 */
[----:B0-----:R-:W-:-:S04]  /*1c80*/  LOP3.LUT P0, RZ, R17, 0x1, RZ, 0xc0, !PT ;  /* 0x0000000111ff7812 */ /* 0x001fc8000780c0ff */
[----:B------:R-:W-:-:S13]  /*1c90*/  PLOP3.LUT P0, PT, P0, P1, PT, 0x8f, 0xf8 ;  /* 0x0000000000f8781c */ /* 0x000fda0000703177 */
[----:B------:R-:W-:Y:S05]  /*1ca0*/  @P0 BRA `(.L_x_35) ;  /* 0x00000000001c0947 */ /* 0x000fea0003800000 */
[----:B------:R-:W0:Y:S01]  /*1cb0*/  LDC.64 R14, c[0x0][0x388] ;  /* 0x0000e200ff0e7b82 */ /* 0x000e220000000a00 */
[----:B------:R-:W-:-:S04]  /*1cc0*/  IMAD R9, R8, R17, UR4 ;  /* 0x0000000408097e24 */ /* 0x000fc8000f8e0211 */
[----:B0-----:R-:W-:Y:S02]  /*1cd0*/  IMAD.WIDE.U32 R8, R9, 0x8, R14 ;  /* 0x0000000809087825 */ /* 0x001fe400078e000e */
[----:B------:R-:W2:Y:S04]  /*1ce0*/  LDG.E.64 R14, desc[UR12][R10.64] ;  /* 0x0000000c0a0e7981 */ /* 0x000ea8000c1e1b00 */
[----:B------:R-:W2:Y:S02]  /*1cf0*/  LDG.E.64 R8, desc[UR12][R8.64] ;  /* 0x0000000c08087981 */ /* 0x000ea4000c1e1b00 */
[----:B--2---:R-:W-:-:S07]  /*1d00*/  DADD R14, R8, R14 ;  /* 0x00000000080e7229 */ /* 0x004fce000000000e */
[----:B------:R0:W-:Y:S04]  /*1d10*/  STG.E.64 desc[UR12][R10.64], R14 ;  /* 0x0000000e0a007986 */ /* 0x0001e8000c101b0c */
.L_x_35:
[----:B------:R-:W-:Y:S05]  /*1d20*/  BSYNC.RECONVERGENT B0 ;  /* 0x0000000000007941 */ /* 0x000fea0003800200 */
.L_x_28:
[----:B------:R-:W5:Y:S01]  /*1d30*/  LDCU UR5, c[0x0][0x398] ;  /* 0x00007300ff0577ac */ /* 0x000f620008000800 */
[----:B------:R-:W-:-:S04]  /*1d40*/  UIADD3 UR4, UPT, UPT, UR4, 0x1, URZ ;  /* 0x0000000104047890 */ /* 0x000fc8000fffe0ff */
[----:B-----5:R-:W-:-:S09]  /*1d50*/  UISETP.NE.AND UP0, UPT, UR4, UR5, UPT ;  /* 0x000000050400728c */ /* 0x020fd2000bf05270 */
[----:B------:R-:W-:Y:S05]  /*1d60*/  BRA.U UP0, `(.L_x_36) ;  /* 0xfffffff100407547 */ /* 0x000fea000b83ffff */
[----:B------:R-:W-:Y:S05]  /*1d70*/  EXIT ;  /* 0x000000000000794d */ /* 0x000fea0003800000 */
.L_x_37:
        /* <DEDUP_REMOVED lines=16> */
.L_x_39:


//--------------------- .nv.shared.reserved.0     --------------------------
	.section	.nv.shared.reserved.0,"aw",@nobits
	.weak		__nv_reservedSMEM_offset_0_alias
	.size		__nv_reservedSMEM_offset_0_alias, 0, 64
	.other		__nv_reservedSMEM_offset_0_alias,@"STO_CUDA_RESERVED_SHARED STV_DEFAULT"
__nv_reservedSMEM_offset_0_alias:
	.zero		0
	.zero		64


//--------------------- .nv.constant0._Z11perm_kernelPdyS_S_yiyy --------------------------
	.section	.nv.constant0._Z11perm_kernelPdyS_S_yiyy,"a",@progbits
	.sectionflags	@""
	.align	4
.nv.constant0._Z11perm_kernelPdyS_S_yiyy:
	.zero		960


//--------------------- .nv.constant0._Z10preprocessPdS_yiy --------------------------
	.section	.nv.constant0._Z10preprocessPdS_yiy,"a",@progbits
	.sectionflags	@""
	.align	4
.nv.constant0._Z10preprocessPdS_yiy:
	.zero		936


//--------------------- SYMBOLS --------------------------

	.type		.nv.reservedSmem.offset0,@object
	.size		.nv.reservedSmem.offset0,0x4
